//
// Generated by NVIDIA NVVM Compiler
//
// Compiler Build ID: CL-36424714
// Cuda compilation tools, release 13.0, V13.0.88
// Based on NVVM 20.0.0
//

.version 9.0
.target sm_100
.address_size 64

	// .globl	_Z17bsr_matvec_kerneliPKiS0_PKdS2_PdiilPKlS0_i
.extern .shared .align 16 .b8 sum_private[];

.visible .entry _Z17bsr_matvec_kerneliPKiS0_PKdS2_PdiilPKlS0_i(
	.param .u32 _Z17bsr_matvec_kerneliPKiS0_PKdS2_PdiilPKlS0_i_param_0,
	.param .u64 .ptr .align 1 _Z17bsr_matvec_kerneliPKiS0_PKdS2_PdiilPKlS0_i_param_1,
	.param .u64 .ptr .align 1 _Z17bsr_matvec_kerneliPKiS0_PKdS2_PdiilPKlS0_i_param_2,
	.param .u64 .ptr .align 1 _Z17bsr_matvec_kerneliPKiS0_PKdS2_PdiilPKlS0_i_param_3,
	.param .u64 .ptr .align 1 _Z17bsr_matvec_kerneliPKiS0_PKdS2_PdiilPKlS0_i_param_4,
	.param .u64 .ptr .align 1 _Z17bsr_matvec_kerneliPKiS0_PKdS2_PdiilPKlS0_i_param_5,
	.param .u32 _Z17bsr_matvec_kerneliPKiS0_PKdS2_PdiilPKlS0_i_param_6,
	.param .u32 _Z17bsr_matvec_kerneliPKiS0_PKdS2_PdiilPKlS0_i_param_7,
	.param .u64 _Z17bsr_matvec_kerneliPKiS0_PKdS2_PdiilPKlS0_i_param_8,
	.param .u64 .ptr .align 1 _Z17bsr_matvec_kerneliPKiS0_PKdS2_PdiilPKlS0_i_param_9,
	.param .u64 .ptr .align 1 _Z17bsr_matvec_kerneliPKiS0_PKdS2_PdiilPKlS0_i_param_10,
	.param .u32 _Z17bsr_matvec_kerneliPKiS0_PKdS2_PdiilPKlS0_i_param_11
)
{
	.reg .pred 	%p<34>;
	.reg .b32 	%r<129>;
	.reg .b64 	%rd<157>;
	.reg .b64 	%fd<25>;

	ld.param.u64 	%rd62, [_Z17bsr_matvec_kerneliPKiS0_PKdS2_PdiilPKlS0_i_param_1];
	ld.param.u64 	%rd63, [_Z17bsr_matvec_kerneliPKiS0_PKdS2_PdiilPKlS0_i_param_2];
	ld.param.u64 	%rd64, [_Z17bsr_matvec_kerneliPKiS0_PKdS2_PdiilPKlS0_i_param_3];
	ld.param.u64 	%rd58, [_Z17bsr_matvec_kerneliPKiS0_PKdS2_PdiilPKlS0_i_param_4];
	ld.param.u64 	%rd65, [_Z17bsr_matvec_kerneliPKiS0_PKdS2_PdiilPKlS0_i_param_5];
	ld.param.u32 	%r26, [_Z17bsr_matvec_kerneliPKiS0_PKdS2_PdiilPKlS0_i_param_6];
	ld.param.u32 	%r27, [_Z17bsr_matvec_kerneliPKiS0_PKdS2_PdiilPKlS0_i_param_7];
	ld.param.u64 	%rd59, [_Z17bsr_matvec_kerneliPKiS0_PKdS2_PdiilPKlS0_i_param_8];
	ld.param.u32 	%r28, [_Z17bsr_matvec_kerneliPKiS0_PKdS2_PdiilPKlS0_i_param_11];
	cvta.to.global.u64 	%rd1, %rd64;
	cvta.to.global.u64 	%rd2, %rd63;
	cvta.to.global.u64 	%rd3, %rd65;
	cvta.to.global.u64 	%rd4, %rd62;
	mov.u32 	%r119, %ctaid.x;
	setp.ge.s32 	%p1, %r119, %r28;
	@%p1 bra 	$L__BB0_51;
	mov.u32 	%r2, %tid.x;
	mov.u32 	%r29, %ntid.x;
	cvt.u64.u32 	%rd5, %r2;
	cvt.u64.u32 	%rd6, %r29;
$L__BB0_2:
	ld.param.u64 	%rd143, [_Z17bsr_matvec_kerneliPKiS0_PKdS2_PdiilPKlS0_i_param_10];
	ld.param.u64 	%rd142, [_Z17bsr_matvec_kerneliPKiS0_PKdS2_PdiilPKlS0_i_param_9];
	cvta.to.global.u64 	%rd66, %rd142;
	mul.wide.u32 	%rd67, %r119, 8;
	add.s64 	%rd68, %rd66, %rd67;
	ld.global.u64 	%rd7, [%rd68];
	ld.global.u64 	%rd8, [%rd68+8];
	cvta.to.global.u64 	%rd69, %rd143;
	mul.wide.u32 	%rd70, %r119, 4;
	add.s64 	%rd71, %rd69, %rd70;
	ld.global.u32 	%r4, [%rd71];
	ld.global.u32 	%r5, [%rd71+4];
	setp.ne.s32 	%p2, %r4, %r5;
	@%p2 bra 	$L__BB0_14;
	setp.ge.s32 	%p26, %r2, %r26;
	bar.sync 	0;
	@%p26 bra 	$L__BB0_6;
	mov.u32 	%r120, %r2;
$L__BB0_5:
	cvt.u32.u64 	%r96, %rd6;
	shl.b32 	%r97, %r120, 3;
	mov.u32 	%r98, sum_private;
	add.s32 	%r99, %r98, %r97;
	mov.b64 	%rd127, 0;
	st.shared.u64 	[%r99], %rd127;
	add.s32 	%r120, %r120, %r96;
	setp.lt.s32 	%p27, %r120, %r26;
	@%p27 bra 	$L__BB0_5;
$L__BB0_6:
	bar.sync 	0;
	add.s64 	%rd144, %rd7, %rd5;
	setp.ge.s64 	%p28, %rd144, %rd8;
	@%p28 bra 	$L__BB0_11;
$L__BB0_7:
	or.b64  	%rd128, %rd144, %rd59;
	and.b64  	%rd129, %rd128, -4294967296;
	setp.ne.s64 	%p29, %rd129, 0;
	@%p29 bra 	$L__BB0_9;
	cvt.u32.u64 	%r100, %rd59;
	cvt.u32.u64 	%r101, %rd144;
	div.u32 	%r102, %r101, %r100;
	mul.lo.s32 	%r103, %r102, %r100;
	sub.s32 	%r104, %r101, %r103;
	cvt.u64.u32 	%rd145, %r102;
	cvt.u64.u32 	%rd146, %r104;
	bra.uni 	$L__BB0_10;
$L__BB0_9:
	div.s64 	%rd145, %rd144, %rd59;
	mul.lo.s64 	%rd130, %rd145, %rd59;
	sub.s64 	%rd146, %rd144, %rd130;
$L__BB0_10:
	cvt.u32.u64 	%r105, %rd146;
	shl.b64 	%rd132, %rd145, 32;
	shr.s64 	%rd133, %rd132, 30;
	add.s64 	%rd134, %rd2, %rd133;
	ld.global.u32 	%r106, [%rd134];
	div.s32 	%r107, %r105, %r27;
	mul.lo.s32 	%r108, %r107, %r27;
	sub.s32 	%r109, %r105, %r108;
	mad.lo.s32 	%r110, %r106, %r27, %r109;
	shl.b32 	%r111, %r107, 3;
	mov.u32 	%r112, sum_private;
	add.s32 	%r113, %r112, %r111;
	shl.b64 	%rd135, %rd144, 3;
	add.s64 	%rd136, %rd1, %rd135;
	ld.global.f64 	%fd20, [%rd136];
	mul.wide.s32 	%rd137, %r110, 8;
	add.s64 	%rd131, %rd58, %rd137;
	// begin inline asm
	ld.global.nc.f64 %fd19, [%rd131];
	// end inline asm
	mul.f64 	%fd21, %fd20, %fd19;
	atom.shared.add.f64 	%fd22, [%r113], %fd21;
	add.s64 	%rd144, %rd144, %rd6;
	setp.lt.s64 	%p30, %rd144, %rd8;
	@%p30 bra 	$L__BB0_7;
$L__BB0_11:
	setp.ge.s32 	%p31, %r2, %r26;
	bar.sync 	0;
	@%p31 bra 	$L__BB0_50;
	mul.wide.s32 	%rd18, %r4, %r26;
	mov.u32 	%r121, %r2;
$L__BB0_13:
	cvt.u32.u64 	%r114, %rd6;
	cvt.s64.s32 	%rd138, %r121;
	add.s64 	%rd139, %rd18, %rd138;
	shl.b64 	%rd140, %rd139, 3;
	add.s64 	%rd141, %rd3, %rd140;
	shl.b32 	%r115, %r121, 3;
	mov.u32 	%r116, sum_private;
	add.s32 	%r117, %r116, %r115;
	ld.shared.f64 	%fd23, [%r117];
	atom.global.add.f64 	%fd24, [%rd141], %fd23;
	add.s32 	%r121, %r121, %r114;
	setp.lt.s32 	%p32, %r121, %r26;
	@%p32 bra 	$L__BB0_13;
	bra.uni 	$L__BB0_50;
$L__BB0_14:
	setp.ge.s32 	%p3, %r2, %r26;
	add.s32 	%r124, %r4, 1;
	mul.wide.s32 	%rd72, %r4, 4;
	add.s64 	%rd73, %rd4, %rd72;
	ld.global.s32 	%rd74, [%rd73+4];
	mul.lo.s64 	%rd19, %rd59, %rd74;
	bar.sync 	0;
	@%p3 bra 	$L__BB0_17;
	mov.u32 	%r122, %r2;
$L__BB0_16:
	cvt.u32.u64 	%r30, %rd6;
	shl.b32 	%r31, %r122, 3;
	mov.u32 	%r32, sum_private;
	add.s32 	%r33, %r32, %r31;
	mov.b64 	%rd75, 0;
	st.shared.u64 	[%r33], %rd75;
	add.s32 	%r122, %r122, %r30;
	setp.lt.s32 	%p4, %r122, %r26;
	@%p4 bra 	$L__BB0_16;
$L__BB0_17:
	bar.sync 	0;
	add.s64 	%rd148, %rd7, %rd5;
	setp.ge.s64 	%p5, %rd148, %rd19;
	@%p5 bra 	$L__BB0_23;
	shl.b64 	%rd76, %rd148, 3;
	add.s64 	%rd147, %rd1, %rd76;
$L__BB0_19:
	or.b64  	%rd77, %rd148, %rd59;
	and.b64  	%rd78, %rd77, -4294967296;
	setp.ne.s64 	%p6, %rd78, 0;
	@%p6 bra 	$L__BB0_21;
	cvt.u32.u64 	%r34, %rd59;
	cvt.u32.u64 	%r35, %rd148;
	div.u32 	%r36, %r35, %r34;
	mul.lo.s32 	%r37, %r36, %r34;
	sub.s32 	%r38, %r35, %r37;
	cvt.u64.u32 	%rd149, %r36;
	cvt.u64.u32 	%rd150, %r38;
	bra.uni 	$L__BB0_22;
$L__BB0_21:
	div.s64 	%rd149, %rd148, %rd59;
	mul.lo.s64 	%rd79, %rd149, %rd59;
	sub.s64 	%rd150, %rd148, %rd79;
$L__BB0_22:
	cvt.u32.u64 	%r39, %rd150;
	shl.b64 	%rd81, %rd149, 32;
	shr.s64 	%rd82, %rd81, 30;
	add.s64 	%rd83, %rd2, %rd82;
	ld.global.u32 	%r40, [%rd83];
	div.s32 	%r41, %r39, %r27;
	mul.lo.s32 	%r42, %r41, %r27;
	sub.s32 	%r43, %r39, %r42;
	mad.lo.s32 	%r44, %r40, %r27, %r43;
	shl.b32 	%r45, %r41, 3;
	mov.u32 	%r46, sum_private;
	add.s32 	%r47, %r46, %r45;
	ld.global.f64 	%fd2, [%rd147];
	mul.wide.s32 	%rd84, %r44, 8;
	add.s64 	%rd80, %rd58, %rd84;
	// begin inline asm
	ld.global.nc.f64 %fd1, [%rd80];
	// end inline asm
	mul.f64 	%fd3, %fd2, %fd1;
	atom.shared.add.f64 	%fd4, [%r47], %fd3;
	add.s64 	%rd148, %rd148, %rd6;
	shl.b64 	%rd85, %rd6, 3;
	add.s64 	%rd147, %rd147, %rd85;
	setp.lt.s64 	%p7, %rd148, %rd19;
	@%p7 bra 	$L__BB0_19;
$L__BB0_23:
	cvt.s64.s32 	%rd32, %r4;
	bar.sync 	0;
	@%p3 bra 	$L__BB0_26;
	cvt.s64.s32 	%rd86, %r26;
	mul.lo.s64 	%rd33, %rd32, %rd86;
	mov.u32 	%r123, %r2;
$L__BB0_25:
	cvt.u32.u64 	%r48, %rd6;
	cvt.s64.s32 	%rd87, %r123;
	add.s64 	%rd88, %rd33, %rd87;
	shl.b64 	%rd89, %rd88, 3;
	add.s64 	%rd90, %rd3, %rd89;
	shl.b32 	%r49, %r123, 3;
	mov.u32 	%r50, sum_private;
	add.s32 	%r51, %r50, %r49;
	ld.shared.f64 	%fd5, [%r51];
	atom.global.add.f64 	%fd6, [%rd90], %fd5;
	add.s32 	%r123, %r123, %r48;
	setp.lt.s32 	%p9, %r123, %r26;
	@%p9 bra 	$L__BB0_25;
$L__BB0_26:
	setp.ge.s32 	%p10, %r124, %r5;
	@%p10 bra 	$L__BB0_27;
	bra.uni 	$L__BB0_34;
$L__BB0_27:
	setp.ge.s32 	%p19, %r2, %r26;
	mul.wide.s32 	%rd109, %r5, 4;
	add.s64 	%rd110, %rd4, %rd109;
	ld.global.s32 	%rd46, [%rd110];
	bar.sync 	0;
	@%p19 bra 	$L__BB0_30;
	mov.u32 	%r127, %r2;
$L__BB0_29:
	cvt.u32.u64 	%r74, %rd6;
	shl.b32 	%r75, %r127, 3;
	mov.u32 	%r76, sum_private;
	add.s32 	%r77, %r76, %r75;
	mov.b64 	%rd111, 0;
	st.shared.u64 	[%r77], %rd111;
	add.s32 	%r127, %r127, %r74;
	setp.lt.s32 	%p20, %r127, %r26;
	@%p20 bra 	$L__BB0_29;
$L__BB0_30:
	bar.sync 	0;
	mad.lo.s64 	%rd154, %rd59, %rd46, %rd5;
	setp.ge.s64 	%p21, %rd154, %rd8;
	@%p21 bra 	$L__BB0_47;
$L__BB0_31:
	or.b64  	%rd112, %rd154, %rd59;
	and.b64  	%rd113, %rd112, -4294967296;
	setp.ne.s64 	%p22, %rd113, 0;
	@%p22 bra 	$L__BB0_45;
	cvt.u32.u64 	%r78, %rd59;
	cvt.u32.u64 	%r79, %rd154;
	div.u32 	%r80, %r79, %r78;
	mul.lo.s32 	%r81, %r80, %r78;
	sub.s32 	%r82, %r79, %r81;
	cvt.u64.u32 	%rd155, %r80;
	cvt.u64.u32 	%rd156, %r82;
	bra.uni 	$L__BB0_46;
$L__BB0_33:
	add.s32 	%r124, %r124, 1;
	setp.eq.s32 	%p18, %r124, %r5;
	@%p18 bra 	$L__BB0_27;
$L__BB0_34:
	setp.ge.s32 	%p11, %r2, %r26;
	mul.wide.s32 	%rd91, %r124, 4;
	add.s64 	%rd92, %rd4, %rd91;
	ld.global.s32 	%rd34, [%rd92];
	ld.global.s32 	%rd93, [%rd92+4];
	mul.lo.s64 	%rd35, %rd59, %rd93;
	bar.sync 	0;
	@%p11 bra 	$L__BB0_37;
	mov.u32 	%r125, %r2;
$L__BB0_36:
	cvt.u32.u64 	%r52, %rd6;
	shl.b32 	%r53, %r125, 3;
	mov.u32 	%r54, sum_private;
	add.s32 	%r55, %r54, %r53;
	mov.b64 	%rd94, 0;
	st.shared.u64 	[%r55], %rd94;
	add.s32 	%r125, %r125, %r52;
	setp.lt.s32 	%p12, %r125, %r26;
	@%p12 bra 	$L__BB0_36;
$L__BB0_37:
	bar.sync 	0;
	mad.lo.s64 	%rd151, %rd59, %rd34, %rd5;
	setp.ge.s64 	%p13, %rd151, %rd35;
	@%p13 bra 	$L__BB0_42;
$L__BB0_38:
	or.b64  	%rd95, %rd151, %rd59;
	and.b64  	%rd96, %rd95, -4294967296;
	setp.ne.s64 	%p14, %rd96, 0;
	@%p14 bra 	$L__BB0_40;
	cvt.u32.u64 	%r56, %rd59;
	cvt.u32.u64 	%r57, %rd151;
	div.u32 	%r58, %r57, %r56;
	mul.lo.s32 	%r59, %r58, %r56;
	sub.s32 	%r60, %r57, %r59;
	cvt.u64.u32 	%rd152, %r58;
	cvt.u64.u32 	%rd153, %r60;
	bra.uni 	$L__BB0_41;
$L__BB0_40:
	div.s64 	%rd152, %rd151, %rd59;
	mul.lo.s64 	%rd97, %rd152, %rd59;
	sub.s64 	%rd153, %rd151, %rd97;
$L__BB0_41:
	cvt.u32.u64 	%r61, %rd153;
	shl.b64 	%rd99, %rd152, 32;
	shr.s64 	%rd100, %rd99, 30;
	add.s64 	%rd101, %rd2, %rd100;
	ld.global.u32 	%r62, [%rd101];
	div.s32 	%r63, %r61, %r27;
	mul.lo.s32 	%r64, %r63, %r27;
	sub.s32 	%r65, %r61, %r64;
	mad.lo.s32 	%r66, %r62, %r27, %r65;
	shl.b32 	%r67, %r63, 3;
	mov.u32 	%r68, sum_private;
	add.s32 	%r69, %r68, %r67;
	shl.b64 	%rd102, %rd151, 3;
	add.s64 	%rd103, %rd1, %rd102;
	ld.global.f64 	%fd8, [%rd103];
	mul.wide.s32 	%rd104, %r66, 8;
	add.s64 	%rd98, %rd58, %rd104;
	// begin inline asm
	ld.global.nc.f64 %fd7, [%rd98];
	// end inline asm
	mul.f64 	%fd9, %fd8, %fd7;
	atom.shared.add.f64 	%fd10, [%r69], %fd9;
	add.s64 	%rd151, %rd151, %rd6;
	setp.lt.s64 	%p15, %rd151, %rd35;
	@%p15 bra 	$L__BB0_38;
$L__BB0_42:
	setp.ge.s32 	%p16, %r2, %r26;
	bar.sync 	0;
	@%p16 bra 	$L__BB0_33;
	mul.wide.s32 	%rd45, %r124, %r26;
	mov.u32 	%r126, %r2;
$L__BB0_44:
	cvt.u32.u64 	%r70, %rd6;
	cvt.s64.s32 	%rd105, %r126;
	add.s64 	%rd106, %rd45, %rd105;
	shl.b64 	%rd107, %rd106, 3;
	add.s64 	%rd108, %rd3, %rd107;
	shl.b32 	%r71, %r126, 3;
	mov.u32 	%r72, sum_private;
	add.s32 	%r73, %r72, %r71;
	ld.shared.f64 	%fd11, [%r73];
	atom.global.add.f64 	%fd12, [%rd108], %fd11;
	add.s32 	%r126, %r126, %r70;
	setp.lt.s32 	%p17, %r126, %r26;
	@%p17 bra 	$L__BB0_44;
	bra.uni 	$L__BB0_33;
$L__BB0_45:
	div.s64 	%rd155, %rd154, %rd59;
	mul.lo.s64 	%rd114, %rd155, %rd59;
	sub.s64 	%rd156, %rd154, %rd114;
$L__BB0_46:
	cvt.u32.u64 	%r83, %rd156;
	shl.b64 	%rd116, %rd155, 32;
	shr.s64 	%rd117, %rd116, 30;
	add.s64 	%rd118, %rd2, %rd117;
	ld.global.u32 	%r84, [%rd118];
	div.s32 	%r85, %r83, %r27;
	mul.lo.s32 	%r86, %r85, %r27;
	sub.s32 	%r87, %r83, %r86;
	mad.lo.s32 	%r88, %r84, %r27, %r87;
	shl.b32 	%r89, %r85, 3;
	mov.u32 	%r90, sum_private;
	add.s32 	%r91, %r90, %r89;
	shl.b64 	%rd119, %rd154, 3;
	add.s64 	%rd120, %rd1, %rd119;
	ld.global.f64 	%fd14, [%rd120];
	mul.wide.s32 	%rd121, %r88, 8;
	add.s64 	%rd115, %rd58, %rd121;
	// begin inline asm
	ld.global.nc.f64 %fd13, [%rd115];
	// end inline asm
	mul.f64 	%fd15, %fd14, %fd13;
	atom.shared.add.f64 	%fd16, [%r91], %fd15;
	add.s64 	%rd154, %rd154, %rd6;
	setp.lt.s64 	%p23, %rd154, %rd8;
	@%p23 bra 	$L__BB0_31;
$L__BB0_47:
	cvt.s64.s32 	%rd56, %r5;
	setp.ge.s32 	%p24, %r2, %r26;
	bar.sync 	0;
	@%p24 bra 	$L__BB0_50;
	cvt.s64.s32 	%rd122, %r26;
	mul.lo.s64 	%rd57, %rd56, %rd122;
	mov.u32 	%r128, %r2;
$L__BB0_49:
	cvt.u32.u64 	%r92, %rd6;
	cvt.s64.s32 	%rd123, %r128;
	add.s64 	%rd124, %rd57, %rd123;
	shl.b64 	%rd125, %rd124, 3;
	add.s64 	%rd126, %rd3, %rd125;
	shl.b32 	%r93, %r128, 3;
	mov.u32 	%r94, sum_private;
	add.s32 	%r95, %r94, %r93;
	ld.shared.f64 	%fd17, [%r95];
	atom.global.add.f64 	%fd18, [%rd126], %fd17;
	add.s32 	%r128, %r128, %r92;
	setp.lt.s32 	%p25, %r128, %r26;
	@%p25 bra 	$L__BB0_49;
$L__BB0_50:
	mov.u32 	%r118, %nctaid.x;
	add.s32 	%r119, %r119, %r118;
	setp.lt.s32 	%p33, %r119, %r28;
	@%p33 bra 	$L__BB0_2;
$L__BB0_51:
	ret;

}
	// .globl	_Z19add_sum_to_Y_kerneliPdS_dd
.visible .entry _Z19add_sum_to_Y_kerneliPdS_dd(
	.param .u32 _Z19add_sum_to_Y_kerneliPdS_dd_param_0,
	.param .u64 .ptr .align 1 _Z19add_sum_to_Y_kerneliPdS_dd_param_1,
	.param .u64 .ptr .align 1 _Z19add_sum_to_Y_kerneliPdS_dd_param_2,
	.param .f64 _Z19add_sum_to_Y_kerneliPdS_dd_param_3,
	.param .f64 _Z19add_sum_to_Y_kerneliPdS_dd_param_4
)
{
	.reg .pred 	%p<7>;
	.reg .b32 	%r<31>;
	.reg .b64 	%rd<18>;
	.reg .b64 	%fd<23>;

	ld.param.u32 	%r12, [_Z19add_sum_to_Y_kerneliPdS_dd_param_0];
	ld.param.u64 	%rd3, [_Z19add_sum_to_Y_kerneliPdS_dd_param_1];
	ld.param.u64 	%rd4, [_Z19add_sum_to_Y_kerneliPdS_dd_param_2];
	ld.param.f64 	%fd1, [_Z19add_sum_to_Y_kerneliPdS_dd_param_3];
	ld.param.f64 	%fd2, [_Z19add_sum_to_Y_kerneliPdS_dd_param_4];
	cvta.to.global.u64 	%rd1, %rd3;
	cvta.to.global.u64 	%rd2, %rd4;
	mov.u32 	%r13, %ctaid.x;
	mov.u32 	%r14, %ntid.x;
	mov.u32 	%r15, %tid.x;
	mad.lo.s32 	%r29, %r13, %r14, %r15;
	mov.u32 	%r16, %nctaid.x;
	mul.lo.s32 	%r2, %r16, %r14;
	setp.ge.s32 	%p1, %r29, %r12;
	@%p1 bra 	$L__BB1_7;
	add.s32 	%r17, %r29, %r2;
	max.s32 	%r18, %r12, %r17;
	setp.lt.s32 	%p2, %r17, %r12;
	selp.u32 	%r19, 1, 0, %p2;
	add.s32 	%r20, %r17, %r19;
	sub.s32 	%r21, %r18, %r20;
	div.u32 	%r22, %r21, %r2;
	add.s32 	%r3, %r22, %r19;
	and.b32  	%r23, %r3, 3;
	setp.eq.s32 	%p3, %r23, 3;
	@%p3 bra 	$L__BB1_4;
	add.s32 	%r24, %r3, 1;
	and.b32  	%r25, %r24, 3;
	neg.s32 	%r27, %r25;
$L__BB1_3:
	.pragma "nounroll";
	mul.wide.s32 	%rd5, %r29, 8;
	add.s64 	%rd6, %rd1, %rd5;
	add.s64 	%rd7, %rd2, %rd5;
	ld.global.f64 	%fd3, [%rd7];
	ld.global.f64 	%fd4, [%rd6];
	mul.f64 	%fd5, %fd1, %fd4;
	fma.rn.f64 	%fd6, %fd2, %fd3, %fd5;
	st.global.f64 	[%rd7], %fd6;
	add.s32 	%r29, %r29, %r2;
	add.s32 	%r27, %r27, 1;
	setp.ne.s32 	%p4, %r27, 0;
	@%p4 bra 	$L__BB1_3;
$L__BB1_4:
	setp.lt.u32 	%p5, %r3, 3;
	@%p5 bra 	$L__BB1_7;
	mul.wide.s32 	%rd11, %r2, 8;
	shl.b32 	%r26, %r2, 2;
$L__BB1_6:
	mul.wide.s32 	%rd8, %r29, 8;
	add.s64 	%rd9, %rd2, %rd8;
	ld.global.f64 	%fd7, [%rd9];
	add.s64 	%rd10, %rd1, %rd8;
	ld.global.f64 	%fd8, [%rd10];
	mul.f64 	%fd9, %fd1, %fd8;
	fma.rn.f64 	%fd10, %fd2, %fd7, %fd9;
	st.global.f64 	[%rd9], %fd10;
	add.s64 	%rd12, %rd9, %rd11;
	ld.global.f64 	%fd11, [%rd12];
	add.s64 	%rd13, %rd10, %rd11;
	ld.global.f64 	%fd12, [%rd13];
	mul.f64 	%fd13, %fd1, %fd12;
	fma.rn.f64 	%fd14, %fd2, %fd11, %fd13;
	st.global.f64 	[%rd12], %fd14;
	add.s64 	%rd14, %rd12, %rd11;
	ld.global.f64 	%fd15, [%rd14];
	add.s64 	%rd15, %rd13, %rd11;
	ld.global.f64 	%fd16, [%rd15];
	mul.f64 	%fd17, %fd1, %fd16;
	fma.rn.f64 	%fd18, %fd2, %fd15, %fd17;
	st.global.f64 	[%rd14], %fd18;
	add.s64 	%rd16, %rd14, %rd11;
	ld.global.f64 	%fd19, [%rd16];
	add.s64 	%rd17, %rd15, %rd11;
	ld.global.f64 	%fd20, [%rd17];
	mul.f64 	%fd21, %fd1, %fd20;
	fma.rn.f64 	%fd22, %fd2, %fd19, %fd21;
	st.global.f64 	[%rd16], %fd22;
	add.s32 	%r29, %r26, %r29;
	setp.lt.s32 	%p6, %r29, %r12;
	@%p6 bra 	$L__BB1_6;
$L__BB1_7:
	ret;

}


// ===== COMPILED SASS (sm_100) =====

	.target	sm_100

	.elftype	@"ET_EXEC"


//--------------------- .note.nv.tkinfo           --------------------------
	.section	.note.nv.tkinfo,"",@"SHT_NOTE"
	.sectionflags	@"SHF_NOTE_NV_TKINFO"
	.tkinfo
        /*0018*/ 	.word	0x00000002
        /*0030*/ 	.string	""
        /*0030*/ 	.string	"ptxas"
        /*0030*/ 	.string	"Cuda compilation tools, release 13.0, V13.0.88"
        /*0030*/ 	.string	"Build cuda_13.0.r13.0/compiler.36424714_0"
        /*0030*/ 	.string	"-arch sm_100 -m 64 "



//--------------------- .note.nv.cuinfo           --------------------------
	.section	.note.nv.cuinfo,"",@"SHT_NOTE"
	.sectionflags	@"SHF_NOTE_NV_CUINFO"
        /*0018*/ 	.short	0x0002
        /*001a*/ 	.short	0x0064
        /*001c*/ 	.short	0x0082
	.zero		2


//--------------------- .nv.info                  --------------------------
	.section	.nv.info,"",@"SHT_CUDA_INFO"
	.align	4


	//----- nvinfo : EIATTR_REGCOUNT
	.align		4
        /*0000*/ 	.byte	0x04, 0x2f
        /*0002*/ 	.short	(.L_1 - .L_0)
	.align		4
.L_0:
        /*0004*/ 	.word	index@(_Z17bsr_matvec_kerneliPKiS0_PKdS2_PdiilPKlS0_i)
        /*0008*/ 	.word	0x00000020


	//----- nvinfo : EIATTR_FRAME_SIZE
	.align		4
.L_1:
        /*000c*/ 	.byte	0x04, 0x11
        /*000e*/ 	.short	(.L_3 - .L_2)
	.align		4
.L_2:
        /*0010*/ 	.word	index@($__internal_0_$__cuda_sm20_div_s64)
        /*0014*/ 	.word	0x00000000


	//----- nvinfo : EIATTR_FRAME_SIZE
	.align		4
.L_3:
        /*0018*/ 	.byte	0x04, 0x11
        /*001a*/ 	.short	(.L_5 - .L_4)
	.align		4
.L_4:
        /*001c*/ 	.word	index@(_Z17bsr_matvec_kerneliPKiS0_PKdS2_PdiilPKlS0_i)
        /*0020*/ 	.word	0x00000000


	//----- nvinfo : EIATTR_REGCOUNT
	.align		4
.L_5:
        /*0024*/ 	.byte	0x04, 0x2f
        /*0026*/ 	.short	(.L_7 - .L_6)
	.align		4
.L_6:
        /*0028*/ 	.word	index@(_Z19add_sum_to_Y_kerneliPdS_dd)
        /*002c*/ 	.word	0x0000001a


	//----- nvinfo : EIATTR_FRAME_SIZE
	.align		4
.L_7:
        /*0030*/ 	.byte	0x04, 0x11
        /*0032*/ 	.short	(.L_9 - .L_8)
	.align		4
.L_8:
        /*0034*/ 	.word	index@(_Z19add_sum_to_Y_kerneliPdS_dd)
        /*0038*/ 	.word	0x00000000


	//----- nvinfo : EIATTR_MIN_STACK_SIZE
	.align		4
.L_9:
        /*003c*/ 	.byte	0x04, 0x12
        /*003e*/ 	.short	(.L_11 - .L_10)
	.align		4
.L_10:
        /*0040*/ 	.word	index@(_Z19add_sum_to_Y_kerneliPdS_dd)
        /*0044*/ 	.word	0x00000000


	//----- nvinfo : EIATTR_MIN_STACK_SIZE
	.align		4
.L_11:
        /*0048*/ 	.byte	0x04, 0x12
        /*004a*/ 	.short	(.L_13 - .L_12)
	.align		4
.L_12:
        /*004c*/ 	.word	index@(_Z17bsr_matvec_kerneliPKiS0_PKdS2_PdiilPKlS0_i)
        /*0050*/ 	.word	0x00000000
.L_13:


//--------------------- .nv.compat                --------------------------
	.section	.nv.compat,"",@"SHT_CUDA_COMPAT_INFO"
	.align	4
        /*0000*/ 	.byte	0x02, 0x09, 0x00, 0x00, 0x02, 0x02, 0x01, 0x00, 0x02, 0x05, 0x05, 0x00, 0x03, 0x07, 0x01, 0x01
        /*0010*/ 	.byte	0x02, 0x03, 0x00, 0x00, 0x02, 0x06, 0x01, 0x00, 0x04, 0x0b, 0x08, 0x00, 0x01, 0x00, 0x00, 0x00
        /*0020*/ 	.byte	0x00, 0x00, 0x00, 0x00


//--------------------- .nv.info._Z19add_sum_to_Y_kerneliPdS_dd --------------------------
	.section	.nv.info._Z19add_sum_to_Y_kerneliPdS_dd,"",@"SHT_CUDA_INFO"
	.sectionflags	@""
	.align	4


	//----- nvinfo : EIATTR_CUDA_API_VERSION
	.align		4
        /*0000*/ 	.byte	0x04, 0x37
        /*0002*/ 	.short	(.L_15 - .L_14)
.L_14:
        /*0004*/ 	.word	0x00000082


	//----- nvinfo : EIATTR_KPARAM_INFO
	.align		4
.L_15:
        /*0008*/ 	.byte	0x04, 0x17
        /*000a*/ 	.short	(.L_17 - .L_16)
.L_16:
        /*000c*/ 	.word	0x00000000
        /*0010*/ 	.short	0x0004
        /*0012*/ 	.short	0x0020
        /*0014*/ 	.byte	0x00, 0xf0, 0x21, 0x00


	//----- nvinfo : EIATTR_KPARAM_INFO
	.align		4
.L_17:
        /*0018*/ 	.byte	0x04, 0x17
        /*001a*/ 	.short	(.L_19 - .L_18)
.L_18:
        /*001c*/ 	.word	0x00000000
        /*0020*/ 	.short	0x0003
        /*0022*/ 	.short	0x0018
        /*0024*/ 	.byte	0x00, 0xf0, 0x21, 0x00


	//----- nvinfo : EIATTR_KPARAM_INFO
	.align		4
.L_19:
        /*0028*/ 	.byte	0x04, 0x17
        /*002a*/ 	.short	(.L_21 - .L_20)
.L_20:
        /*002c*/ 	.word	0x00000000
        /*0030*/ 	.short	0x0002
        /*0032*/ 	.short	0x0010
        /*0034*/ 	.byte	0x00, 0xf5, 0x21, 0x00


	//----- nvinfo : EIATTR_KPARAM_INFO
	.align		4
.L_21:
        /*0038*/ 	.byte	0x04, 0x17
        /*003a*/ 	.short	(.L_23 - .L_22)
.L_22:
        /*003c*/ 	.word	0x00000000
        /*0040*/ 	.short	0x0001
        /*0042*/ 	.short	0x0008
        /*0044*/ 	.byte	0x00, 0xf5, 0x21, 0x00


	//----- nvinfo : EIATTR_KPARAM_INFO
	.align		4
.L_23:
        /*0048*/ 	.byte	0x04, 0x17
        /*004a*/ 	.short	(.L_25 - .L_24)
.L_24:
        /*004c*/ 	.word	0x00000000
        /*0050*/ 	.short	0x0000
        /*0052*/ 	.short	0x0000
        /*0054*/ 	.byte	0x00, 0xf0, 0x11, 0x00


	//----- nvinfo : EIATTR_SPARSE_MMA_MASK
	.align		4
.L_25:
        /*0058*/ 	.byte	0x03, 0x50
        /*005a*/ 	.short	0x0000


	//----- nvinfo : EIATTR_MAXREG_COUNT
	.align		4
        /*005c*/ 	.byte	0x03, 0x1b
        /*005e*/ 	.short	0x00ff


	//----- nvinfo : EIATTR_MERCURY_ISA_VERSION
	.align		4
        /*0060*/ 	.byte	0x03, 0x5f
        /*0062*/ 	.short	0x0101


	//----- nvinfo : EIATTR_VRC_CTA_INIT_COUNT
	.align		4
        /*0064*/ 	.byte	0x02, 0x4a
	.zero		1
	.zero		1


	//----- nvinfo : EIATTR_EXIT_INSTR_OFFSETS
	.align		4
        /*0068*/ 	.byte	0x04, 0x1c
        /*006a*/ 	.short	(.L_27 - .L_26)


	//   ....[0]....
.L_26:
        /*006c*/ 	.word	0x00000090


	//   ....[1]....
        /*0070*/ 	.word	0x000003c0


	//   ....[2]....
        /*0074*/ 	.word	0x000005f0


	//----- nvinfo : EIATTR_CRS_STACK_SIZE
	.align		4
.L_27:
        /*0078*/ 	.byte	0x04, 0x1e
        /*007a*/ 	.short	(.L_29 - .L_28)
.L_28:
        /*007c*/ 	.word	0x00000000


	//----- nvinfo : EIATTR_CBANK_PARAM_SIZE
	.align		4
.L_29:
        /*0080*/ 	.byte	0x03, 0x19
        /*0082*/ 	.short	0x0028


	//----- nvinfo : EIATTR_PARAM_CBANK
	.align		4
        /*0084*/ 	.byte	0x04, 0x0a
        /*0086*/ 	.short	(.L_31 - .L_30)
	.align		4
.L_30:
        /*0088*/ 	.word	index@(.nv.constant0._Z19add_sum_to_Y_kerneliPdS_dd)
        /*008c*/ 	.short	0x0380
        /*008e*/ 	.short	0x0028


	//----- nvinfo : EIATTR_SW_WAR
	.align		4
.L_31:
        /*0090*/ 	.byte	0x04, 0x36
        /*0092*/ 	.short	(.L_33 - .L_32)
.L_32:
        /*0094*/ 	.word	0x00000008
.L_33:


//--------------------- .nv.info._Z17bsr_matvec_kerneliPKiS0_PKdS2_PdiilPKlS0_i --------------------------
	.section	.nv.info._Z17bsr_matvec_kerneliPKiS0_PKdS2_PdiilPKlS0_i,"",@"SHT_CUDA_INFO"
	.sectionflags	@""
	.align	4


	//----- nvinfo : EIATTR_CUDA_API_VERSION
	.align		4
        /*0000*/ 	.byte	0x04, 0x37
        /*0002*/ 	.short	(.L_35 - .L_34)
.L_34:
        /*0004*/ 	.word	0x00000082


	//----- nvinfo : EIATTR_KPARAM_INFO
	.align		4
.L_35:
        /*0008*/ 	.byte	0x04, 0x17
        /*000a*/ 	.short	(.L_37 - .L_36)
.L_36:
        /*000c*/ 	.word	0x00000000
        /*0010*/ 	.short	0x000b
        /*0012*/ 	.short	0x0050
        /*0014*/ 	.byte	0x00, 0xf0, 0x11, 0x00


	//----- nvinfo : EIATTR_KPARAM_INFO
	.align		4
.L_37:
        /*0018*/ 	.byte	0x04, 0x17
        /*001a*/ 	.short	(.L_39 - .L_38)
.L_38:
        /*001c*/ 	.word	0x00000000
        /*0020*/ 	.short	0x000a
        /*0022*/ 	.short	0x0048
        /*0024*/ 	.byte	0x00, 0xf5, 0x21, 0x00


	//----- nvinfo : EIATTR_KPARAM_INFO
	.align		4
.L_39:
        /*0028*/ 	.byte	0x04, 0x17
        /*002a*/ 	.short	(.L_41 - .L_40)
.L_40:
        /*002c*/ 	.word	0x00000000
        /*0030*/ 	.short	0x0009
        /*0032*/ 	.short	0x0040
        /*0034*/ 	.byte	0x00, 0xf5, 0x21, 0x00


	//----- nvinfo : EIATTR_KPARAM_INFO
	.align		4
.L_41:
        /*0038*/ 	.byte	0x04, 0x17
        /*003a*/ 	.short	(.L_43 - .L_42)
.L_42:
        /*003c*/ 	.word	0x00000000
        /*0040*/ 	.short	0x0008
        /*0042*/ 	.short	0x0038
        /*0044*/ 	.byte	0x00, 0xf0, 0x21, 0x00


	//----- nvinfo : EIATTR_KPARAM_INFO
	.align		4
.L_43:
        /*0048*/ 	.byte	0x04, 0x17
        /*004a*/ 	.short	(.L_45 - .L_44)
.L_44:
        /*004c*/ 	.word	0x00000000
        /*0050*/ 	.short	0x0007
        /*0052*/ 	.short	0x0034
        /*0054*/ 	.byte	0x00, 0xf0, 0x11, 0x00


	//----- nvinfo : EIATTR_KPARAM_INFO
	.align		4
.L_45:
        /*0058*/ 	.byte	0x04, 0x17
        /*005a*/ 	.short	(.L_47 - .L_46)
.L_46:
        /*005c*/ 	.word	0x00000000
        /*0060*/ 	.short	0x0006
        /*0062*/ 	.short	0x0030
        /*0064*/ 	.byte	0x00, 0xf0, 0x11, 0x00


	//----- nvinfo : EIATTR_KPARAM_INFO
	.align		4
.L_47:
        /*0068*/ 	.byte	0x04, 0x17
        /*006a*/ 	.short	(.L_49 - .L_48)
.L_48:
        /*006c*/ 	.word	0x00000000
        /*0070*/ 	.short	0x0005
        /*0072*/ 	.short	0x0028
        /*0074*/ 	.byte	0x00, 0xf5, 0x21, 0x00


	//----- nvinfo : EIATTR_KPARAM_INFO
	.align		4
.L_49:
        /*0078*/ 	.byte	0x04, 0x17
        /*007a*/ 	.short	(.L_51 - .L_50)
.L_50:
        /*007c*/ 	.word	0x00000000
        /*0080*/ 	.short	0x0004
        /*0082*/ 	.short	0x0020
        /*0084*/ 	.byte	0x00, 0xf5, 0x21, 0x00


	//----- nvinfo : EIATTR_KPARAM_INFO
	.align		4
.L_51:
        /*0088*/ 	.byte	0x04, 0x17
        /*008a*/ 	.short	(.L_53 - .L_52)
.L_52:
        /*008c*/ 	.word	0x00000000
        /*0090*/ 	.short	0x0003
        /*0092*/ 	.short	0x0018
        /*0094*/ 	.byte	0x00, 0xf5, 0x21, 0x00


	//----- nvinfo : EIATTR_KPARAM_INFO
	.align		4
.L_53:
        /*0098*/ 	.byte	0x04, 0x17
        /*009a*/ 	.short	(.L_55 - .L_54)
.L_54:
        /*009c*/ 	.word	0x00000000
        /*00a0*/ 	.short	0x0002
        /*00a2*/ 	.short	0x0010
        /*00a4*/ 	.byte	0x00, 0xf5, 0x21, 0x00


	//----- nvinfo : EIATTR_KPARAM_INFO
	.align		4
.L_55:
        /*00a8*/ 	.byte	0x04, 0x17
        /*00aa*/ 	.short	(.L_57 - .L_56)
.L_56:
        /*00ac*/ 	.word	0x00000000
        /*00b0*/ 	.short	0x0001
        /*00b2*/ 	.short	0x0008
        /*00b4*/ 	.byte	0x00, 0xf5, 0x21, 0x00


	//----- nvinfo : EIATTR_KPARAM_INFO
	.align		4
.L_57:
        /*00b8*/ 	.byte	0x04, 0x17
        /*00ba*/ 	.short	(.L_59 - .L_58)
.L_58:
        /*00bc*/ 	.word	0x00000000
        /*00c0*/ 	.short	0x0000
        /*00c2*/ 	.short	0x0000
        /*00c4*/ 	.byte	0x00, 0xf0, 0x11, 0x00


	//----- nvinfo : EIATTR_SPARSE_MMA_MASK
	.align		4
.L_59:
        /*00c8*/ 	.byte	0x03, 0x50
        /*00ca*/ 	.short	0x0000


	//----- nvinfo : EIATTR_MAXREG_COUNT
	.align		4
        /*00cc*/ 	.byte	0x03, 0x1b
        /*00ce*/ 	.short	0x00ff


	//----- nvinfo : EIATTR_NUM_BARRIERS
	.align		4
        /*00d0*/ 	.byte	0x02, 0x4c
        /*00d2*/ 	.byte	0x01
	.zero		1


	//----- nvinfo : EIATTR_MERCURY_ISA_VERSION
	.align		4
        /*00d4*/ 	.byte	0x03, 0x5f
        /*00d6*/ 	.short	0x0101


	//----- nvinfo : EIATTR_VRC_CTA_INIT_COUNT
	.align		4
        /*00d8*/ 	.byte	0x02, 0x4a
	.zero		1
	.zero		1


	//----- nvinfo : EIATTR_EXIT_INSTR_OFFSETS
	.align		4
        /*00dc*/ 	.byte	0x04, 0x1c
        /*00de*/ 	.short	(.L_61 - .L_60)


	//   ....[0]....
.L_60:
        /*00e0*/ 	.word	0x00000040


	//   ....[1]....
        /*00e4*/ 	.word	0x000027c0


	//----- nvinfo : EIATTR_CRS_STACK_SIZE
	.align		4
.L_61:
        /*00e8*/ 	.byte	0x04, 0x1e
        /*00ea*/ 	.short	(.L_63 - .L_62)
.L_62:
        /*00ec*/ 	.word	0x00000000


	//----- nvinfo : EIATTR_CBANK_PARAM_SIZE
	.align		4
.L_63:
        /*00f0*/ 	.byte	0x03, 0x19
        /*00f2*/ 	.short	0x0054


	//----- nvinfo : EIATTR_PARAM_CBANK
	.align		4
        /*00f4*/ 	.byte	0x04, 0x0a
        /*00f6*/ 	.short	(.L_65 - .L_64)
	.align		4
.L_64:
        /*00f8*/ 	.word	index@(.nv.constant0._Z17bsr_matvec_kerneliPKiS0_PKdS2_PdiilPKlS0_i)
        /*00fc*/ 	.short	0x0380
        /*00fe*/ 	.short	0x0054


	//----- nvinfo : EIATTR_SW_WAR
	.align		4
.L_65:
        /*0100*/ 	.byte	0x04, 0x36
        /*0102*/ 	.short	(.L_67 - .L_66)
.L_66:
        /*0104*/ 	.word	0x00000008
.L_67:


//--------------------- .nv.callgraph             --------------------------
	.section	.nv.callgraph,"",@"SHT_CUDA_CALLGRAPH"
	.align	4
	.sectionentsize	8
	.align		4
        /*0000*/ 	.word	0x00000000
	.align		4
        /*0004*/ 	.word	0xffffffff
	.align		4
        /*0008*/ 	.word	0x00000000
	.align		4
        /*000c*/ 	.word	0xfffffffe
	.align		4
        /*0010*/ 	.word	0x00000000
	.align		4
        /*0014*/ 	.word	0xfffffffd
	.align		4
        /*0018*/ 	.word	0x00000000
	.align		4
        /*001c*/ 	.word	0xfffffffc


//--------------------- .text._Z19add_sum_to_Y_kerneliPdS_dd --------------------------
	.section	.text._Z19add_sum_to_Y_kerneliPdS_dd,"ax",@progbits
	.align	128
        .global         _Z19add_sum_to_Y_kerneliPdS_dd
        .type           _Z19add_sum_to_Y_kerneliPdS_dd,@function
        .size           _Z19add_sum_to_Y_kerneliPdS_dd,(.L_x_63 - _Z19add_sum_to_Y_kerneliPdS_dd)
        .other          _Z19add_sum_to_Y_kerneliPdS_dd,@"STO_CUDA_ENTRY STV_DEFAULT"
_Z19add_sum_to_Y_kerneliPdS_dd:
.text._Z19add_sum_to_Y_kerneliPdS_dd:
[----:B------:R-:W-:Y:S01]  /*0000*/  LDC R1, c[0x0][0x37c] ;  /* 0x0000df00ff017b82 */ /* 0x000fe20000000800 */
[----:B------:R-:W0:Y:S07]  /*0010*/  S2R R3, SR_TID.X ;  /* 0x0000000000037919 */ /* 0x000e2e0000002100 */
[----:B------:R-:W0:Y:S01]  /*0020*/  S2UR UR4, SR_CTAID.X ;  /* 0x00000000000479c3 */ /* 0x000e220000002500 */
[----:B------:R-:W1:Y:S07]  /*0030*/  LDCU UR6, c[0x0][0x380] ;  /* 0x00007000ff0677ac */ /* 0x000e6e0008000800 */
[----:B------:R-:W0:Y:S01]  /*0040*/  LDC R0, c[0x0][0x360] ;  /* 0x0000d800ff007b82 */ /* 0x000e220000000800 */
[----:B------:R-:W2:Y:S01]  /*0050*/  LDCU UR5, c[0x0][0x370] ;  /* 0x00006e00ff0577ac */ /* 0x000ea20008000800 */
[----:B0-----:R-:W-:-:S02]  /*0060*/  IMAD R3, R0, UR4, R3 ;  /* 0x0000000400037c24 */ /* 0x001fc4000f8e0203 */
[----:B--2---:R-:W-:-:S03]  /*0070*/  IMAD R0, R0, UR5, RZ ;  /* 0x0000000500007c24 */ /* 0x004fc6000f8e02ff */
[----:B-1----:R-:W-:-:S13]  /*0080*/  ISETP.GE.AND P0, PT, R3, UR6, PT ;  /* 0x0000000603007c0c */ /* 0x002fda000bf06270 */
[----:B------:R-:W-:Y:S05]  /*0090*/  @P0 EXIT ;  /* 0x000000000000094d */ /* 0x000fea0003800000 */
[----:B------:R-:W0:Y:S01]  /*00a0*/  I2F.U32.RP R8, R0 ;  /* 0x0000000000087306 */ /* 0x000e220000209000 */
[C---:B------:R-:W-:Y:S01]  /*00b0*/  IADD3 R2, PT, PT, R0.reuse, R3, RZ ;  /* 0x0000000300027210 */ /* 0x040fe20007ffe0ff */
[----:B------:R-:W-:Y:S01]  /*00c0*/  IMAD.MOV R9, RZ, RZ, -R0 ;  /* 0x000000ffff097224 */ /* 0x000fe200078e0a00 */
[----:B------:R-:W-:Y:S01]  /*00d0*/  ISETP.NE.U32.AND P2, PT, R0, RZ, PT ;  /* 0x000000ff0000720c */ /* 0x000fe20003f45070 */
[----:B------:R-:W1:Y:S01]  /*00e0*/  LDCU.64 UR10, c[0x0][0x3a0] ;  /* 0x00007400ff0a77ac */ /* 0x000e620008000a00 */
[C---:B------:R-:W-:Y:S01]  /*00f0*/  ISETP.GE.AND P0, PT, R2.reuse, UR6, PT ;  /* 0x0000000602007c0c */ /* 0x040fe2000bf06270 */
[----:B------:R-:W-:Y:S01]  /*0100*/  BSSY.RECONVERGENT B0, `(.L_x_0) ;  /* 0x000002b000007945 */ /* 0x000fe20003800200 */
[----:B------:R-:W-:Y:S01]  /*0110*/  VIMNMX R7, PT, PT, R2, UR6, !PT ;  /* 0x0000000602077c48 */ /* 0x000fe2000ffe0100 */
[----:B------:R-:W2:Y:S01]  /*0120*/  LDCU.64 UR4, c[0x0][0x358] ;  /* 0x00006b00ff0477ac */ /* 0x000ea20008000a00 */
[----:B------:R-:W-:Y:S01]  /*0130*/  SEL R6, RZ, 0x1, P0 ;  /* 0x00000001ff067807 */ /* 0x000fe20000000000 */
[----:B------:R-:W3:Y:S03]  /*0140*/  LDCU.64 UR8, c[0x0][0x3a0] ;  /* 0x00007400ff0877ac */ /* 0x000ee60008000a00 */
[----:B------:R-:W-:Y:S01]  /*0150*/  IADD3 R7, PT, PT, R7, -R2, -R6 ;  /* 0x8000000207077210 */ /* 0x000fe20007ffe806 */
[----:B0-----:R-:W0:Y:S02]  /*0160*/  MUFU.RCP R8, R8 ;  /* 0x0000000800087308 */ /* 0x001e240000001000 */
[----:B0-----:R-:W-:-:S06]  /*0170*/  IADD3 R4, PT, PT, R8, 0xffffffe, RZ ;  /* 0x0ffffffe08047810 */ /* 0x001fcc0007ffe0ff */
[----:B------:R0:W4:Y:S02]  /*0180*/  F2I.FTZ.U32.TRUNC.NTZ R5, R4 ;  /* 0x0000000400057305 */ /* 0x000124000021f000 */
[----:B0-----:R-:W-:Y:S02]  /*0190*/  IMAD.MOV.U32 R4, RZ, RZ, RZ ;  /* 0x000000ffff047224 */ /* 0x001fe400078e00ff */
[----:B----4-:R-:W-:-:S04]  /*01a0*/  IMAD R9, R9, R5, RZ ;  /* 0x0000000509097224 */ /* 0x010fc800078e02ff */
[----:B------:R-:W-:-:S06]  /*01b0*/  IMAD.HI.U32 R8, R5, R9, R4 ;  /* 0x0000000905087227 */ /* 0x000fcc00078e0004 */
[----:B------:R-:W-:-:S05]  /*01c0*/  IMAD.HI.U32 R5, R8, R7, RZ ;  /* 0x0000000708057227 */ /* 0x000fca00078e00ff */
[----:B------:R-:W-:-:S05]  /*01d0*/  IADD3 R2, PT, PT, -R5, RZ, RZ ;  /* 0x000000ff05027210 */ /* 0x000fca0007ffe1ff */
[----:B------:R-:W-:-:S05]  /*01e0*/  IMAD R7, R0, R2, R7 ;  /* 0x0000000200077224 */ /* 0x000fca00078e0207 */
[----:B------:R-:W-:-:S13]  /*01f0*/  ISETP.GE.U32.AND P0, PT, R7, R0, PT ;  /* 0x000000000700720c */ /* 0x000fda0003f06070 */
[----:B------:R-:W-:Y:S01]  /*0200*/  @P0 IMAD.IADD R7, R7, 0x1, -R0 ;  /* 0x0000000107070824 */ /* 0x000fe200078e0a00 */
[----:B------:R-:W-:-:S04]  /*0210*/  @P0 IADD3 R5, PT, PT, R5, 0x1, RZ ;  /* 0x0000000105050810 */ /* 0x000fc80007ffe0ff */
[----:B------:R-:W-:-:S13]  /*0220*/  ISETP.GE.U32.AND P1, PT, R7, R0, PT ;  /* 0x000000000700720c */ /* 0x000fda0003f26070 */
[----:B------:R-:W-:Y:S01]  /*0230*/  @P1 VIADD R5, R5, 0x1 ;  /* 0x0000000105051836 */ /* 0x000fe20000000000 */
[----:B------:R-:W-:-:S04]  /*0240*/  @!P2 LOP3.LUT R5, RZ, R0, RZ, 0x33, !PT ;  /* 0x00000000ff05a212 */ /* 0x000fc800078e33ff */
[----:B------:R-:W-:-:S04]  /*0250*/  IADD3 R2, PT, PT, R6, R5, RZ ;  /* 0x0000000506027210 */ /* 0x000fc80007ffe0ff */
[C---:B------:R-:W-:Y:S02]  /*0260*/  LOP3.LUT R4, R2.reuse, 0x3, RZ, 0xc0, !PT ;  /* 0x0000000302047812 */ /* 0x040fe400078ec0ff */
[----:B------:R-:W-:Y:S02]  /*0270*/  ISETP.GE.U32.AND P1, PT, R2, 0x3, PT ;  /* 0x000000030200780c */ /* 0x000fe40003f26070 */
[----:B------:R-:W-:-:S13]  /*0280*/  ISETP.NE.AND P0, PT, R4, 0x3, PT ;  /* 0x000000030400780c */ /* 0x000fda0003f05270 */
[----:B-123--:R-:W-:Y:S05]  /*0290*/  @!P0 BRA `(.L_x_1) ;  /* 0x0000000000448947 */ /* 0x00efea0003800000 */
[----:B------:R-:W0:Y:S01]  /*02a0*/  LDC.64 R4, c[0x0][0x388] ;  /* 0x0000e200ff047b82 */ /* 0x000e220000000a00 */
[----:B------:R-:W-:-:S05]  /*02b0*/  VIADD R2, R2, 0x1 ;  /* 0x0000000102027836 */ /* 0x000fca0000000000 */
[----:B------:R-:W-:Y:S02]  /*02c0*/  LOP3.LUT R2, R2, 0x3, RZ, 0xc0, !PT ;  /* 0x0000000302027812 */ /* 0x000fe400078ec0ff */
[----:B------:R-:W1:Y:S02]  /*02d0*/  LDC.64 R6, c[0x0][0x390] ;  /* 0x0000e400ff067b82 */ /* 0x000e640000000a00 */
[----:B------:R-:W-:-:S06]  /*02e0*/  IADD3 R2, PT, PT, -R2, RZ, RZ ;  /* 0x000000ff02027210 */ /* 0x000fcc0007ffe1ff */
[----:B------:R-:W2:Y:S02]  /*02f0*/  LDC.64 R8, c[0x0][0x398] ;  /* 0x0000e600ff087b82 */ /* 0x000ea40000000a00 */
.L_x_2:
[----:B0-----:R-:W-:-:S06]  /*0300*/  IMAD.WIDE R10, R3, 0x8, R4 ;  /* 0x00000008030a7825 */ /* 0x001fcc00078e0204 */
[----:B------:R-:W2:Y:S01]  /*0310*/  LDG.E.64 R10, desc[UR4][R10.64] ;  /* 0x000000040a0a7981 */ /* 0x000ea2000c1e1b00 */
[----:B-1-3--:R-:W-:-:S05]  /*0320*/  IMAD.WIDE R12, R3, 0x8, R6 ;  /* 0x00000008030c7825 */ /* 0x00afca00078e0206 */
[----:B------:R-:W3:Y:S01]  /*0330*/  LDG.E.64 R14, desc[UR4][R12.64] ;  /* 0x000000040c0e7981 */ /* 0x000ee2000c1e1b00 */
[----:B------:R-:W-:Y:S01]  /*0340*/  VIADD R2, R2, 0x1 ;  /* 0x0000000102027836 */ /* 0x000fe20000000000 */
[----:B------:R-:W-:-:S04]  /*0350*/  IADD3 R3, PT, PT, R0, R3, RZ ;  /* 0x0000000300037210 */ /* 0x000fc80007ffe0ff */
[----:B------:R-:W-:Y:S01]  /*0360*/  ISETP.NE.AND P0, PT, R2, RZ, PT ;  /* 0x000000ff0200720c */ /* 0x000fe20003f05270 */
[----:B--2---:R-:W-:-:S08]  /*0370*/  DMUL R16, R10, R8 ;  /* 0x000000080a107228 */ /* 0x004fd00000000000 */
[----:B---3--:R-:W-:-:S07]  /*0380*/  DFMA R14, R14, UR8, R16 ;  /* 0x000000080e0e7c2b */ /* 0x008fce0008000010 */
[----:B------:R3:W-:Y:S01]  /*0390*/  STG.E.64 desc[UR4][R12.64], R14 ;  /* 0x0000000e0c007986 */ /* 0x0007e2000c101b04 */
[----:B------:R-:W-:Y:S05]  /*03a0*/  @P0 BRA `(.L_x_2) ;  /* 0xfffffffc00d40947 */ /* 0x000fea000383ffff */
.L_x_1:
[----:B------:R-:W-:Y:S05]  /*03b0*/  BSYNC.RECONVERGENT B0 ;  /* 0x0000000000007941 */ /* 0x000fea0003800200 */
.L_x_0:
[----:B------:R-:W-:Y:S05]  /*03c0*/  @!P1 EXIT ;  /* 0x000000000000994d */ /* 0x000fea0003800000 */
.L_x_3:
[----:B-1----:R-:W0:Y:S08]  /*03d0*/  LDC.64 R6, c[0x0][0x388] ;  /* 0x0000e200ff067b82 */ /* 0x002e300000000a00 */
[----:B------:R-:W1:Y:S01]  /*03e0*/  LDC.64 R4, c[0x0][0x390] ;  /* 0x0000e400ff047b82 */ /* 0x000e620000000a00 */
[----:B0-----:R-:W-:-:S05]  /*03f0*/  IMAD.WIDE R16, R3, 0x8, R6 ;  /* 0x0000000803107825 */ /* 0x001fca00078e0206 */
[----:B------:R-:W2:Y:S01]  /*0400*/  LDG.E.64 R8, desc[UR4][R16.64] ;  /* 0x0000000410087981 */ /* 0x000ea2000c1e1b00 */
[----:B-1----:R-:W-:Y:S02]  /*0410*/  IMAD.WIDE R22, R3, 0x8, R4 ;  /* 0x0000000803167825 */ /* 0x002fe400078e0204 */
[----:B------:R-:W2:Y:S03]  /*0420*/  LDC.64 R4, c[0x0][0x398] ;  /* 0x0000e600ff047b82 */ /* 0x000ea60000000a00 */
[----:B------:R-:W4:Y:S01]  /*0430*/  LDG.E.64 R6, desc[UR4][R22.64] ;  /* 0x0000000416067981 */ /* 0x000f22000c1e1b00 */
[----:B---3--:R-:W-:Y:S01]  /*0440*/  IMAD.WIDE R12, R0, 0x8, R16 ;  /* 0x00000008000c7825 */ /* 0x008fe200078e0210 */
[----:B--2---:R-:W-:-:S08]  /*0450*/  DMUL R8, R8, R4 ;  /* 0x0000000408087228 */ /* 0x004fd00000000000 */
[----:B----4-:R-:W-:Y:S01]  /*0460*/  DFMA R6, R6, UR10, R8 ;  /* 0x0000000a06067c2b */ /* 0x010fe20008000008 */
[----:B------:R-:W-:-:S06]  /*0470*/  IMAD.WIDE R8, R0, 0x8, R22 ;  /* 0x0000000800087825 */ /* 0x000fcc00078e0216 */
[----:B------:R0:W-:Y:S04]  /*0480*/  STG.E.64 desc[UR4][R22.64], R6 ;  /* 0x0000000616007986 */ /* 0x0001e8000c101b04 */
[----:B------:R-:W2:Y:S04]  /*0490*/  LDG.E.64 R14, desc[UR4][R12.64] ;  /* 0x000000040c0e7981 */ /* 0x000ea8000c1e1b00 */
[----:B------:R-:W3:Y:S01]  /*04a0*/  LDG.E.64 R10, desc[UR4][R8.64] ;  /* 0x00000004080a7981 */ /* 0x000ee2000c1e1b00 */
[----:B------:R-:W-:Y:S01]  /*04b0*/  IMAD.WIDE R18, R0, 0x8, R12 ;  /* 0x0000000800127825 */ /* 0x000fe200078e020c */
[----:B--2---:R-:W-:-:S08]  /*04c0*/  DMUL R14, R14, R4 ;  /* 0x000000040e0e7228 */ /* 0x004fd00000000000 */
[----:B---3--:R-:W-:Y:S01]  /*04d0*/  DFMA R10, R10, UR10, R14 ;  /* 0x0000000a0a0a7c2b */ /* 0x008fe2000800000e */
[----:B------:R-:W-:-:S06]  /*04e0*/  IMAD.WIDE R14, R0, 0x8, R8 ;  /* 0x00000008000e7825 */ /* 0x000fcc00078e0208 */
[----:B------:R1:W-:Y:S04]  /*04f0*/  STG.E.64 desc[UR4][R8.64], R10 ;  /* 0x0000000a08007986 */ /* 0x0003e8000c101b04 */
[----:B------:R-:W2:Y:S04]  /*0500*/  LDG.E.64 R20, desc[UR4][R18.64] ;  /* 0x0000000412147981 */ /* 0x000ea8000c1e1b00 */
[----:B------:R-:W3:Y:S01]  /*0510*/  LDG.E.64 R16, desc[UR4][R14.64] ;  /* 0x000000040e107981 */ /* 0x000ee2000c1e1b00 */
[----:B0-----:R-:W-:Y:S01]  /*0520*/  IMAD.WIDE R6, R0, 0x8, R14 ;  /* 0x0000000800067825 */ /* 0x001fe200078e020e */
[----:B--2---:R-:W-:-:S08]  /*0530*/  DMUL R20, R20, R4 ;  /* 0x0000000414147228 */ /* 0x004fd00000000000 */
[----:B---3--:R-:W-:Y:S01]  /*0540*/  DFMA R16, R16, UR10, R20 ;  /* 0x0000000a10107c2b */ /* 0x008fe20008000014 */
[----:B------:R-:W-:-:S06]  /*0550*/  IMAD.WIDE R20, R0, 0x8, R18 ;  /* 0x0000000800147825 */ /* 0x000fcc00078e0212 */
[----:B------:R1:W-:Y:S04]  /*0560*/  STG.E.64 desc[UR4][R14.64], R16 ;  /* 0x000000100e007986 */ /* 0x0003e8000c101b04 */
[----:B------:R-:W2:Y:S04]  /*0570*/  LDG.E.64 R20, desc[UR4][R20.64] ;  /* 0x0000000414147981 */ /* 0x000ea8000c1e1b00 */
[----:B------:R-:W3:Y:S01]  /*0580*/  LDG.E.64 R12, desc[UR4][R6.64] ;  /* 0x00000004060c7981 */ /* 0x000ee2000c1e1b00 */
[----:B------:R-:W-:-:S04]  /*0590*/  LEA R3, R0, R3, 0x2 ;  /* 0x0000000300037211 */ /* 0x000fc800078e10ff */
[----:B------:R-:W-:Y:S01]  /*05a0*/  ISETP.GE.AND P0, PT, R3, UR6, PT ;  /* 0x0000000603007c0c */ /* 0x000fe2000bf06270 */
[----:B--2---:R-:W-:-:S08]  /*05b0*/  DMUL R4, R20, R4 ;  /* 0x0000000414047228 */ /* 0x004fd00000000000 */
[----:B---3--:R-:W-:-:S07]  /*05c0*/  DFMA R4, R12, UR10, R4 ;  /* 0x0000000a0c047c2b */ /* 0x008fce0008000004 */
[----:B------:R1:W-:Y:S01]  /*05d0*/  STG.E.64 desc[UR4][R6.64], R4 ;  /* 0x0000000406007986 */ /* 0x0003e2000c101b04 */
[----:B------:R-:W-:Y:S05]  /*05e0*/  @!P0 BRA `(.L_x_3) ;  /* 0xfffffffc00788947 */ /* 0x000fea000383ffff */
[----:B------:R-:W-:Y:S05]  /*05f0*/  EXIT ;  /* 0x000000000000794d */ /* 0x000fea0003800000 */
.L_x_4:
[----:B------:R-:W-:-:S00]  /*0600*/  BRA `(.L_x_4) ;  /* 0xfffffffc00fc7947 */ /* 0x000fc0000383ffff */
[----:B------:R-:W-:-:S00]  /*0610*/  NOP ;  /* 0x0000000000007918 */ /* 0x000fc00000000000 */
        /* <DEDUP_REMOVED lines=14> */
.L_x_63:


//--------------------- .text._Z17bsr_matvec_kerneliPKiS0_PKdS2_PdiilPKlS0_i --------------------------
	.section	.text._Z17bsr_matvec_kerneliPKiS0_PKdS2_PdiilPKlS0_i,"ax",@progbits
	.align	128
        .global         _Z17bsr_matvec_kerneliPKiS0_PKdS2_PdiilPKlS0_i
        .type           _Z17bsr_matvec_kerneliPKiS0_PKdS2_PdiilPKlS0_i,@function
        .size           _Z17bsr_matvec_kerneliPKiS0_PKdS2_PdiilPKlS0_i,(.L_x_62 - _Z17bsr_matvec_kerneliPKiS0_PKdS2_PdiilPKlS0_i)
        .other          _Z17bsr_matvec_kerneliPKiS0_PKdS2_PdiilPKlS0_i,@"STO_CUDA_ENTRY STV_DEFAULT"
_Z17bsr_matvec_kerneliPKiS0_PKdS2_PdiilPKlS0_i:
.text._Z17bsr_matvec_kerneliPKiS0_PKdS2_PdiilPKlS0_i:
[----:B------:R-:W-:Y:S08]  /*0000*/  LDC R1, c[0x0][0x37c] ;  /* 0x0000df00ff017b82 */ /* 0x000ff00000000800 */
[----:B------:R-:W0:Y:S08]  /*0010*/  S2UR UR4, SR_CTAID.X ;  /* 0x00000000000479c3 */ /* 0x000e300000002500 */
[----:B------:R-:W0:Y:S02]  /*0020*/  LDC R0, c[0x0][0x3d0] ;  /* 0x0000f400ff007b82 */ /* 0x000e240000000800 */
[----:B0-----:R-:W-:-:S13]  /*0030*/  ISETP.LE.AND P0, PT, R0, UR4, PT ;  /* 0x0000000400007c0c */ /* 0x001fda000bf03270 */
[----:B------:R-:W-:Y:S05]  /*0040*/  @P0 EXIT ;  /* 0x000000000000094d */ /* 0x000fea0003800000 */
[----:B------:R-:W0:Y:S01]  /*0050*/  S2R R6, SR_TID.X ;  /* 0x0000000000067919 */ /* 0x000e220000002100 */
[----:B------:R-:W1:Y:S01]  /*0060*/  LDC R4, c[0x0][0x360] ;  /* 0x0000d800ff047b82 */ /* 0x000e620000000800 */
[----:B------:R-:W-:Y:S01]  /*0070*/  IMAD.U32 R3, RZ, RZ, UR4 ;  /* 0x00000004ff037e24 */ /* 0x000fe2000f8e00ff */
[----:B------:R-:W2:Y:S06]  /*0080*/  LDCU.64 UR6, c[0x0][0x358] ;  /* 0x00006b00ff0677ac */ /* 0x000eac0008000a00 */
.L_x_60:
[----:B0-----:R-:W3:Y:S08]  /*0090*/  LDC.64 R14, c[0x0][0x3c8] ;  /* 0x0000f200ff0e7b82 */ /* 0x001ef00000000a00 */
[----:B--2---:R-:W4:Y:S01]  /*00a0*/  LDC.64 R10, c[0x0][0x3c0] ;  /* 0x0000f000ff0a7b82 */ /* 0x004f220000000a00 */
[----:B---3--:R-:W-:-:S05]  /*00b0*/  IMAD.WIDE.U32 R14, R3, 0x4, R14 ;  /* 0x00000004030e7825 */ /* 0x008fca00078e000e */
[----:B--2---:R-:W2:Y:S04]  /*00c0*/  LDG.E R16, desc[UR6][R14.64] ;  /* 0x000000060e107981 */ /* 0x004ea8000c1e1900 */
[----:B------:R-:W2:Y:S01]  /*00d0*/  LDG.E R5, desc[UR6][R14.64+0x4] ;  /* 0x000004060e057981 */ /* 0x000ea2000c1e1900 */
[----:B----4-:R-:W-:-:S05]  /*00e0*/  IMAD.WIDE.U32 R10, R3, 0x8, R10 ;  /* 0x00000008030a7825 */ /* 0x010fca00078e000a */
[----:B------:R3:W5:Y:S04]  /*00f0*/  LDG.E.64 R8, desc[UR6][R10.64] ;  /* 0x000000060a087981 */ /* 0x000768000c1e1b00 */
[----:B------:R3:W5:Y:S01]  /*0100*/  LDG.E.64 R12, desc[UR6][R10.64+0x8] ;  /* 0x000008060a0c7981 */ /* 0x000762000c1e1b00 */
[----:B------:R-:W4:Y:S01]  /*0110*/  LDC R2, c[0x0][0x3b8] ;  /* 0x0000ee00ff027b82 */ /* 0x000f220000000800 */
[----:B------:R-:W-:Y:S07]  /*0120*/  BSSY B0, `(.L_x_5) ;  /* 0x0000264000007945 */ /* 0x000fee0003800000 */
[----:B------:R-:W0:Y:S01]  /*0130*/  LDC R0, c[0x0][0x3bc] ;  /* 0x0000ef00ff007b82 */ /* 0x000e220000000800 */
[----:B--2---:R-:W-:-:S13]  /*0140*/  ISETP.NE.AND P0, PT, R16, R5, PT ;  /* 0x000000051000720c */ /* 0x004fda0003f05270 */
[----:B0--34-:R-:W-:Y:S05]  /*0150*/  @P0 BRA `(.L_x_6) ;  /* 0x0000000800300947 */ /* 0x019fea0003800000 */
[----:B------:R-:W0:Y:S01]  /*0160*/  LDC R11, c[0x0][0x3b0] ;  /* 0x0000ec00ff0b7b82 */ /* 0x000e220000000800 */
[----:B------:R-:W-:Y:S05]  /*0170*/  WARPSYNC.ALL ;  /* 0x0000000000007948 */ /* 0x000fea0003800000 */
[----:B------:R-:W-:Y:S02]  /*0180*/  BSSY.RECONVERGENT B1, `(.L_x_7) ;  /* 0x000000d000017945 */ /* 0x000fe40003800200 */
[----:B------:R-:W-:Y:S01]  /*0190*/  BAR.SYNC.DEFER_BLOCKING 0x0 ;  /* 0x0000000000007b1d */ /* 0x000fe20000010000 */
[----:B0-----:R-:W-:-:S13]  /*01a0*/  ISETP.GE.AND P0, PT, R6, R11, PT ;  /* 0x0000000b0600720c */ /* 0x001fda0003f06270 */
[----:B------:R-:W-:Y:S05]  /*01b0*/  @P0 BRA `(.L_x_8) ;  /* 0x0000000000240947 */ /* 0x000fea0003800000 */
[----:B------:R-:W0:Y:S01]  /*01c0*/  S2R R10, SR_CgaCtaId ;  /* 0x00000000000a7919 */ /* 0x000e220000008800 */
[----:B------:R-:W-:Y:S01]  /*01d0*/  MOV R7, 0x400 ;  /* 0x0000040000077802 */ /* 0x000fe20000000f00 */
[----:B------:R-:W-:-:S03]  /*01e0*/  IMAD.MOV.U32 R5, RZ, RZ, R6 ;  /* 0x000000ffff057224 */ /* 0x000fc600078e0006 */
[----:B0-----:R-:W-:-:S07]  /*01f0*/  LEA R10, R10, R7, 0x18 ;  /* 0x000000070a0a7211 */ /* 0x001fce00078ec0ff */
.L_x_9:
[----:B------:R-:W-:Y:S02]  /*0200*/  IMAD R7, R5, 0x8, R10 ;  /* 0x0000000805077824 */ /* 0x000fe400078e020a */
[----:B-1----:R-:W-:-:S03]  /*0210*/  IMAD.IADD R5, R4, 0x1, R5 ;  /* 0x0000000104057824 */ /* 0x002fc600078e0205 */
[----:B------:R0:W-:Y:S02]  /*0220*/  STS.64 [R7], RZ ;  /* 0x000000ff07007388 */ /* 0x0001e40000000a00 */
[----:B------:R-:W-:-:S13]  /*0230*/  ISETP.GE.AND P0, PT, R5, R11, PT ;  /* 0x0000000b0500720c */ /* 0x000fda0003f06270 */
[----:B0-----:R-:W-:Y:S05]  /*0240*/  @!P0 BRA `(.L_x_9) ;  /* 0xfffffffc00ec8947 */ /* 0x001fea000383ffff */
.L_x_8:
[----:B------:R-:W-:Y:S05]  /*0250*/  BSYNC.RECONVERGENT B1 ;  /* 0x0000000000017941 */ /* 0x000fea0003800200 */
.L_x_7:
[----:B------:R-:W-:Y:S01]  /*0260*/  BAR.SYNC.DEFER_BLOCKING 0x0 ;  /* 0x0000000000007b1d */ /* 0x000fe20000010000 */
[----:B-----5:R-:W-:-:S05]  /*0270*/  IADD3 R5, P0, PT, R8, R6, RZ ;  /* 0x0000000608057210 */ /* 0x020fca0007f1e0ff */
[----:B------:R-:W-:Y:S01]  /*0280*/  IMAD.X R22, RZ, RZ, R9, P0 ;  /* 0x000000ffff167224 */ /* 0x000fe200000e0609 */
[----:B------:R-:W-:Y:S01]  /*0290*/  ISETP.GE.U32.AND P0, PT, R5, R12, PT ;  /* 0x0000000c0500720c */ /* 0x000fe20003f06070 */
[----:B------:R-:W0:Y:S03]  /*02a0*/  LDCU.64 UR8, c[0x0][0x3a8] ;  /* 0x00007500ff0877ac */ /* 0x000e260008000a00 */
[----:B------:R-:W-:-:S13]  /*02b0*/  ISETP.GE.AND.EX P0, PT, R22, R13, PT, P0 ;  /* 0x0000000d1600720c */ /* 0x000fda0003f06300 */
[----:B------:R-:W-:Y:S05]  /*02c0*/  @P0 BRA `(.L_x_10) ;  /* 0x0000000400740947 */ /* 0x000fea0003800000 */
.L_x_16:
[----:B------:R-:W-:Y:S05]  /*02d0*/  YIELD ;  /* 0x0000000000007946 */ /* 0x000fea0003800000 */
[----:B------:R-:W2:Y:S01]  /*02e0*/  LDCU UR4, c[0x0][0x3bc] ;  /* 0x00007780ff0477ac */ /* 0x000ea20008000800 */
[----:B------:R-:W-:Y:S01]  /*02f0*/  BSSY.RECONVERGENT B1, `(.L_x_11) ;  /* 0x0000021000017945 */ /* 0x000fe20003800200 */
[----:B--2---:R-:W-:-:S04]  /*0300*/  LOP3.LUT R7, R22, UR4, RZ, 0xfc, !PT ;  /* 0x0000000416077c12 */ /* 0x004fc8000f8efcff */
[----:B------:R-:W-:-:S13]  /*0310*/  ISETP.NE.U32.AND P0, PT, R7, RZ, PT ;  /* 0x000000ff0700720c */ /* 0x000fda0003f05070 */
[----:B------:R-:W-:Y:S05]  /*0320*/  @P0 BRA `(.L_x_12) ;  /* 0x00000000005c0947 */ /* 0x000fea0003800000 */
[----:B------:R-:W2:Y:S02]  /*0330*/  LDCU UR4, c[0x0][0x3b8] ;  /* 0x00007700ff0477ac */ /* 0x000ea40008000800 */
[----:B--2---:R-:W2:Y:S01]  /*0340*/  I2F.U32.RP R7, UR4 ;  /* 0x0000000400077d06 */ /* 0x004ea20008209000 */
[----:B------:R-:W-:-:S07]  /*0350*/  ISETP.NE.U32.AND P2, PT, RZ, UR4, PT ;  /* 0x00000004ff007c0c */ /* 0x000fce000bf45070 */
[----:B--2---:R-:W2:Y:S02]  /*0360*/  MUFU.RCP R7, R7 ;  /* 0x0000000700077308 */ /* 0x004ea40000001000 */
[----:B--2---:R-:W-:-:S06]  /*0370*/  IADD3 R8, PT, PT, R7, 0xffffffe, RZ ;  /* 0x0ffffffe07087810 */ /* 0x004fcc0007ffe0ff */
[----:B------:R2:W3:Y:S02]  /*0380*/  F2I.FTZ.U32.TRUNC.NTZ R9, R8 ;  /* 0x0000000800097305 */ /* 0x0004e4000021f000 */
[----:B--2---:R-:W-:Y:S02]  /*0390*/  IMAD.MOV.U32 R8, RZ, RZ, RZ ;  /* 0x000000ffff087224 */ /* 0x004fe400078e00ff */
[----:B---3--:R-:W-:-:S04]  /*03a0*/  IMAD.MOV R11, RZ, RZ, -R9 ;  /* 0x000000ffff0b7224 */ /* 0x008fc800078e0a09 */
[----:B------:R-:W-:-:S04]  /*03b0*/  IMAD R11, R11, UR4, RZ ;  /* 0x000000040b0b7c24 */ /* 0x000fc8000f8e02ff */
[----:B------:R-:W-:-:S06]  /*03c0*/  IMAD.HI.U32 R10, R9, R11, R8 ;  /* 0x0000000b090a7227 */ /* 0x000fcc00078e0008 */
[----:B------:R-:W-:-:S04]  /*03d0*/  IMAD.HI.U32 R10, R10, R5, RZ ;  /* 0x000000050a0a7227 */ /* 0x000fc800078e00ff */
[----:B------:R-:W-:-:S04]  /*03e0*/  IMAD.MOV R14, RZ, RZ, -R10 ;  /* 0x000000ffff0e7224 */ /* 0x000fc800078e0a0a */
[----:B------:R-:W-:-:S05]  /*03f0*/  IMAD R9, R14, UR4, R5 ;  /* 0x000000040e097c24 */ /* 0x000fca000f8e0205 */
[----:B------:R-:W-:-:S13]  /*0400*/  ISETP.GE.U32.AND P0, PT, R9, UR4, PT ;  /* 0x0000000409007c0c */ /* 0x000fda000bf06070 */
[----:B------:R-:W-:Y:S01]  /*0410*/  @P0 VIADD R9, R9, -UR4 ;  /* 0x8000000409090c36 */ /* 0x000fe20008000000 */
[----:B------:R-:W-:-:S04]  /*0420*/  @P0 IADD3 R10, PT, PT, R10, 0x1, RZ ;  /* 0x000000010a0a0810 */ /* 0x000fc80007ffe0ff */
[----:B------:R-:W-:-:S13]  /*0430*/  ISETP.GE.U32.AND P1, PT, R9, UR4, PT ;  /* 0x0000000409007c0c */ /* 0x000fda000bf26070 */
[----:B------:R-:W-:Y:S01]  /*0440*/  @P1 VIADD R10, R10, 0x1 ;  /* 0x000000010a0a1836 */ /* 0x000fe20000000000 */
[----:B------:R-:W-:-:S05]  /*0450*/  @!P2 LOP3.LUT R10, RZ, UR4, RZ, 0x33, !PT ;  /* 0x00000004ff0aac12 */ /* 0x000fca000f8e33ff */
[--C-:B------:R-:W-:Y:S02]  /*0460*/  IMAD.MOV R14, RZ, RZ, -R10.reuse ;  /* 0x000000ffff0e7224 */ /* 0x100fe400078e0a0a */
[----:B------:R-:W-:Y:S02]  /*0470*/  IMAD.MOV.U32 R8, RZ, RZ, R10 ;  /* 0x000000ffff087224 */ /* 0x000fe400078e000a */
[----:B------:R-:W-:Y:S01]  /*0480*/  IMAD R7, R14, UR4, R5 ;  /* 0x000000040e077c24 */ /* 0x000fe2000f8e0205 */
[----:B------:R-:W-:Y:S06]  /*0490*/  BRA `(.L_x_13) ;  /* 0x0000000000187947 */ /* 0x000fec0003800000 */
.L_x_12:
[----:B------:R-:W-:Y:S01]  /*04a0*/  IMAD.MOV.U32 R15, RZ, RZ, R5 ;  /* 0x000000ffff0f7224 */ /* 0x000fe200078e0005 */
[----:B------:R-:W-:-:S07]  /*04b0*/  MOV R10, 0x4d0 ;  /* 0x000004d0000a7802 */ /* 0x000fce0000000f00 */
[----:B01----:R-:W-:Y:S05]  /*04c0*/  CALL.REL.NOINC `($__internal_0_$__cuda_sm20_div_s64) ;  /* 0x0000002000c07944 */ /* 0x003fea0003c00000 */
[----:B------:R-:W0:Y:S01]  /*04d0*/  LDCU UR4, c[0x0][0x3b8] ;  /* 0x00007700ff0477ac */ /* 0x000e220008000800 */
[----:B------:R-:W-:-:S05]  /*04e0*/  IADD3 R10, PT, PT, -R8, RZ, RZ ;  /* 0x000000ff080a7210 */ /* 0x000fca0007ffe1ff */
[----:B0-----:R-:W-:-:S07]  /*04f0*/  IMAD R7, R10, UR4, R5 ;  /* 0x000000040a077c24 */ /* 0x001fce000f8e0205 */
.L_x_13:
[----:B0-----:R-:W-:Y:S05]  /*0500*/  BSYNC.RECONVERGENT B1 ;  /* 0x0000000000017941 */ /* 0x001fea0003800200 */
.L_x_11:
[----:B------:R-:W0:Y:S01]  /*0510*/  LDCU.64 UR4, c[0x0][0x390] ;  /* 0x00007200ff0477ac */ /* 0x000e220008000a00 */
[----:B------:R-:W-:Y:S01]  /*0520*/  SHF.R.S64 R10, RZ, 0x1e, R8 ;  /* 0x0000001eff0a7819 */ /* 0x000fe20000001008 */
[----:B------:R-:W2:Y:S03]  /*0530*/  LDC R14, c[0x0][0x3b4] ;  /* 0x0000ed00ff0e7b82 */ /* 0x000ea60000000800 */
[----:B0-----:R-:W-:-:S04]  /*0540*/  IADD3 R10, P0, PT, R10, UR4, RZ ;  /* 0x000000040a0a7c10 */ /* 0x001fc8000ff1e0ff */
[----:B------:R-:W-:Y:S01]  /*0550*/  LEA.HI.X.SX32 R11, R8, UR5, 0x2, P0 ;  /* 0x00000005080b7c11 */ /* 0x000fe200080f16ff */
[----:B------:R-:W0:Y:S05]  /*0560*/  LDCU.64 UR4, c[0x0][0x398] ;  /* 0x00007300ff0477ac */ /* 0x000e2a0008000a00 */
[----:B------:R3:W4:Y:S01]  /*0570*/  LDG.E R11, desc[UR6][R10.64] ;  /* 0x000000060a0b7981 */ /* 0x000722000c1e1900 */
[----:B--2---:R-:W-:-:S04]  /*0580*/  IABS R18, R14 ;  /* 0x0000000e00127213 */ /* 0x004fc80000000000 */
[----:B------:R-:W2:Y:S01]  /*0590*/  I2F.RP R15, R18 ;  /* 0x00000012000f7306 */ /* 0x000ea20000209400 */
[----:B---3--:R-:W-:-:S07]  /*05a0*/  IABS R10, R7 ;  /* 0x00000007000a7213 */ /* 0x008fce0000000000 */
[----:B--2---:R-:W2:Y:S02]  /*05b0*/  MUFU.RCP R15, R15 ;  /* 0x0000000f000f7308 */ /* 0x004ea40000001000 */
[----:B--2---:R-:W-:-:S06]  /*05c0*/  VIADD R8, R15, 0xffffffe ;  /* 0x0ffffffe0f087836 */ /* 0x004fcc0000000000 */
[----:B------:R2:W3:Y:S02]  /*05d0*/  F2I.FTZ.U32.TRUNC.NTZ R9, R8 ;  /* 0x0000000800097305 */ /* 0x0004e4000021f000 */
[----:B--2---:R-:W-:Y:S02]  /*05e0*/  IMAD.MOV.U32 R8, RZ, RZ, RZ ;  /* 0x000000ffff087224 */ /* 0x004fe400078e00ff */
[----:B---3--:R-:W-:-:S04]  /*05f0*/  IMAD.MOV R17, RZ, RZ, -R9 ;  /* 0x000000ffff117224 */ /* 0x008fc800078e0a09 */
[----:B------:R-:W-:-:S04]  /*0600*/  IMAD R17, R17, R18, RZ ;  /* 0x0000001211117224 */ /* 0x000fc800078e02ff */
[----:B------:R-:W-:Y:S01]  /*0610*/  IMAD.HI.U32 R9, R9, R17, R8 ;  /* 0x0000001109097227 */ /* 0x000fe200078e0008 */
[----:B------:R-:W-:-:S03]  /*0620*/  LOP3.LUT R8, R7, R14, RZ, 0x3c, !PT ;  /* 0x0000000e07087212 */ /* 0x000fc600078e3cff */
[----:B------:R-:W-:Y:S01]  /*0630*/  IMAD.MOV.U32 R17, RZ, RZ, R10 ;  /* 0x000000ffff117224 */ /* 0x000fe200078e000a */
[----:B------:R-:W-:-:S03]  /*0640*/  ISETP.GE.AND P2, PT, R8, RZ, PT ;  /* 0x000000ff0800720c */ /* 0x000fc60003f46270 */
[----:B------:R-:W-:-:S05]  /*0650*/  IMAD.HI.U32 R10, R9, R17, RZ ;  /* 0x00000011090a7227 */ /* 0x000fca00078e00ff */
[----:B------:R-:W-:-:S05]  /*0660*/  IADD3 R9, PT, PT, -R10, RZ, RZ ;  /* 0x000000ff0a097210 */ /* 0x000fca0007ffe1ff */
[----:B------:R-:W-:-:S05]  /*0670*/  IMAD R9, R18, R9, R17 ;  /* 0x0000000912097224 */ /* 0x000fca00078e0211 */
[----:B------:R-:W-:-:S13]  /*0680*/  ISETP.GT.U32.AND P1, PT, R18, R9, PT ;  /* 0x000000091200720c */ /* 0x000fda0003f24070 */
[----:B------:R-:W-:Y:S02]  /*0690*/  @!P1 IMAD.IADD R9, R9, 0x1, -R18 ;  /* 0x0000000109099824 */ /* 0x000fe400078e0a12 */
[----:B------:R-:W-:Y:S01]  /*06a0*/  @!P1 VIADD R10, R10, 0x1 ;  /* 0x000000010a0a9836 */ /* 0x000fe20000000000 */
[----:B------:R-:W-:Y:S02]  /*06b0*/  ISETP.NE.AND P1, PT, R14, RZ, PT ;  /* 0x000000ff0e00720c */ /* 0x000fe40003f25270 */
[----:B------:R-:W-:Y:S02]  /*06c0*/  ISETP.GE.U32.AND P0, PT, R9, R18, PT ;  /* 0x000000120900720c */ /* 0x000fe40003f06070 */
[----:B------:R-:W2:Y:S11]  /*06d0*/  LDC.64 R8, c[0x0][0x3a0] ;  /* 0x0000e800ff087b82 */ /* 0x000eb60000000a00 */
[----:B------:R-:W-:-:S04]  /*06e0*/  @P0 VIADD R10, R10, 0x1 ;  /* 0x000000010a0a0836 */ /* 0x000fc80000000000 */
[----:B------:R-:W-:-:S05]  /*06f0*/  IMAD.MOV.U32 R17, RZ, RZ, R10 ;  /* 0x000000ffff117224 */ /* 0x000fca00078e000a */
[----:B------:R-:W-:Y:S02]  /*0700*/  @!P2 IADD3 R17, PT, PT, -R17, RZ, RZ ;  /* 0x000000ff1111a210 */ /* 0x000fe40007ffe1ff */
[----:B------:R-:W-:-:S05]  /*0710*/  @!P1 LOP3.LUT R17, RZ, R14, RZ, 0x33, !PT ;  /* 0x0000000eff119212 */ /* 0x000fca00078e33ff */
[----:B------:R-:W-:-:S04]  /*0720*/  IMAD.MOV R10, RZ, RZ, -R17 ;  /* 0x000000ffff0a7224 */ /* 0x000fc800078e0a11 */
[----:B------:R-:W-:Y:S01]  /*0730*/  IMAD R7, R14, R10, R7 ;  /* 0x0000000a0e077224 */ /* 0x000fe200078e0207 */
[----:B0-----:R-:W-:-:S03]  /*0740*/  LEA R10, P0, R5, UR4, 0x3 ;  /* 0x00000004050a7c11 */ /* 0x001fc6000f8018ff */
[----:B----4-:R-:W-:Y:S01]  /*0750*/  IMAD R7, R11, R14, R7 ;  /* 0x0000000e0b077224 */ /* 0x010fe200078e0207 */
[----:B------:R-:W-:-:S03]  /*0760*/  LEA.HI.X R11, R5, UR5, R22, 0x3, P0 ;  /* 0x00000005050b7c11 */ /* 0x000fc600080f1c16 */
[----:B--2---:R-:W-:-:S03]  /*0770*/  IMAD.WIDE R8, R7, 0x8, R8 ;  /* 0x0000000807087825 */ /* 0x004fc600078e0208 */
[----:B------:R-:W2:Y:S04]  /*0780*/  LDG.E.64 R10, desc[UR6][R10.64] ;  /* 0x000000060a0a7981 */ /* 0x000ea8000c1e1b00 */
[----:B------:R-:W2:Y:S01]  /*0790*/  LDG.E.64.CONSTANT R8, desc[UR6][R8.64] ;  /* 0x0000000608087981 */ /* 0x000ea2000c1e9b00 */
[----:B------:R-:W0:Y:S01]  /*07a0*/  S2UR UR5, SR_CgaCtaId ;  /* 0x00000000000579c3 */ /* 0x000e220000008800 */
[----:B------:R-:W-:Y:S01]  /*07b0*/  UMOV UR4, 0x400 ;  /* 0x0000040000047882 */ /* 0x000fe20000000000 */
[----:B------:R-:W-:Y:S01]  /*07c0*/  BSSY.RECONVERGENT B1, `(.L_x_14) ;  /* 0x0000008000017945 */ /* 0x000fe20003800200 */
[----:B0-----:R-:W-:-:S06]  /*07d0*/  ULEA UR4, UR5, UR4, 0x18 ;  /* 0x0000000405047291 */ /* 0x001fcc000f8ec0ff */
[----:B------:R-:W-:Y:S01]  /*07e0*/  LEA R17, R17, UR4, 0x3 ;  /* 0x0000000411117c11 */ /* 0x000fe2000f8e18ff */
[----:B--2---:R-:W-:-:S11]  /*07f0*/  DMUL R14, R10, R8 ;  /* 0x000000080a0e7228 */ /* 0x004fd60000000000 */
.L_x_15:
[----:B------:R-:W0:Y:S02]  /*0800*/  LDS.64 R8, [R17] ;  /* 0x0000000011087984 */ /* 0x000e240000000a00 */
[----:B0-----:R-:W-:-:S07]  /*0810*/  DADD R10, R14, R8 ;  /* 0x000000000e0a7229 */ /* 0x001fce0000000008 */
[----:B------:R-:W0:Y:S02]  /*0820*/  ATOMS.CAST.SPIN.64 P0, [R17], R8, R10 ;  /* 0x000000081100758d */ /* 0x000e24000180040a */
[----:B0-----:R-:W-:Y:S05]  /*0830*/  @!P0 BRA `(.L_x_15) ;  /* 0xfffffffc00f08947 */ /* 0x001fea000383ffff */
[----:B------:R-:W-:Y:S05]  /*0840*/  BSYNC.RECONVERGENT B1 ;  /* 0x0000000000017941 */ /* 0x000fea0003800200 */
.L_x_14:
[----:B-1----:R-:W-:-:S05]  /*0850*/  IADD3 R5, P0, PT, R4, R5, RZ ;  /* 0x0000000504057210 */ /* 0x002fca0007f1e0ff */
[----:B------:R-:W-:Y:S01]  /*0860*/  IMAD.X R22, RZ, RZ, R22, P0 ;  /* 0x000000ffff167224 */ /* 0x000fe200000e0616 */
[----:B------:R-:W-:-:S04]  /*0870*/  ISETP.GE.U32.AND P0, PT, R5, R12, PT ;  /* 0x0000000c0500720c */ /* 0x000fc80003f06070 */
[----:B------:R-:W-:-:S13]  /*0880*/  ISETP.GE.AND.EX P0, PT, R22, R13, PT, P0 ;  /* 0x0000000d1600720c */ /* 0x000fda0003f06300 */
[----:B------:R-:W-:Y:S05]  /*0890*/  @!P0 BRA `(.L_x_16) ;  /* 0xfffffff8008c8947 */ /* 0x000fea000383ffff */
.L_x_10:
[----:B------:R-:W2:Y:S01]  /*08a0*/  LDC R7, c[0x0][0x3b0] ;  /* 0x0000ec00ff077b82 */ /* 0x000ea20000000800 */
[----:B------:R-:W-:Y:S05]  /*08b0*/  WARPSYNC.ALL ;  /* 0x0000000000007948 */ /* 0x000fea0003800000 */
[----:B------:R-:W-:Y:S02]  /*08c0*/  BSSY B1, `(.L_x_17) ;  /* 0x0000014000017945 */ /* 0x000fe40003800000 */
[----:B------:R-:W-:Y:S01]  /*08d0*/  BAR.SYNC.DEFER_BLOCKING 0x0 ;  /* 0x0000000000007b1d */ /* 0x000fe20000010000 */
[----:B--2---:R-:W-:-:S13]  /*08e0*/  ISETP.GE.AND P0, PT, R6, R7, PT ;  /* 0x000000070600720c */ /* 0x004fda0003f06270 */
[----:B------:R-:W-:Y:S05]  /*08f0*/  @P0 BRA `(.L_x_18) ;  /* 0x0000000000400947 */ /* 0x000fea0003800000 */
[----:B------:R-:W2:Y:S01]  /*0900*/  S2R R9, SR_CgaCtaId ;  /* 0x0000000000097919 */ /* 0x000ea20000008800 */
[----:B------:R-:W-:Y:S01]  /*0910*/  MOV R0, 0x400 ;  /* 0x0000040000007802 */ /* 0x000fe20000000f00 */
[----:B------:R-:W-:-:S03]  /*0920*/  IMAD.MOV.U32 R5, RZ, RZ, R6 ;  /* 0x000000ffff057224 */ /* 0x000fc600078e0006 */
[----:B--2---:R-:W-:-:S07]  /*0930*/  LEA R0, R9, R0, 0x18 ;  /* 0x0000000009007211 */ /* 0x004fce00078ec0ff */
.L_x_19:
[----:B--2---:R-:W-:Y:S01]  /*0940*/  IMAD R10, R5, 0x8, R0 ;  /* 0x00000008050a7824 */ /* 0x004fe200078e0200 */
[----:B------:R-:W-:Y:S01]  /*0950*/  SHF.R.S32.HI R9, RZ, 0x1f, R5 ;  /* 0x0000001fff097819 */ /* 0x000fe20000011405 */
[----:B------:R-:W-:Y:S05]  /*0960*/  YIELD ;  /* 0x0000000000007946 */ /* 0x000fea0003800000 */
[----:B------:R-:W2:Y:S01]  /*0970*/  LDS.64 R10, [R10] ;  /* 0x000000000a0a7984 */ /* 0x000ea20000000a00 */
[----:B------:R-:W-:-:S05]  /*0980*/  MOV R8, R5 ;  /* 0x0000000500087202 */ /* 0x000fca0000000f00 */
[----:B------:R-:W-:-:S04]  /*0990*/  IMAD.WIDE R8, R16, R7, R8 ;  /* 0x0000000710087225 */ /* 0x000fc800078e0208 */
[----:B-1----:R-:W-:Y:S01]  /*09a0*/  IMAD.IADD R5, R4, 0x1, R5 ;  /* 0x0000000104057824 */ /* 0x002fe200078e0205 */
[----:B0-----:R-:W-:-:S04]  /*09b0*/  LEA R12, P0, R8, UR8, 0x3 ;  /* 0x00000008080c7c11 */ /* 0x001fc8000f8018ff */
[----:B------:R-:W-:Y:S02]  /*09c0*/  LEA.HI.X R13, R8, UR9, R9, 0x3, P0 ;  /* 0x00000009080d7c11 */ /* 0x000fe400080f1c09 */
[----:B------:R-:W-:-:S03]  /*09d0*/  ISETP.GE.AND P0, PT, R5, R7, PT ;  /* 0x000000070500720c */ /* 0x000fc60003f06270 */
[----:B--2---:R2:W-:Y:S10]  /*09e0*/  REDG.E.ADD.F64.RN.STRONG.GPU desc[UR6][R12.64], R10 ;  /* 0x0000000a0c0079a6 */ /* 0x0045f4000c12ff06 */
[----:B------:R-:W-:Y:S05]  /*09f0*/  @!P0 BRA `(.L_x_19) ;  /* 0xfffffffc00d08947 */ /* 0x000fea000383ffff */
.L_x_18:
[----:B0-----:R-:W-:Y:S05]  /*0a00*/  BSYNC B1 ;  /* 0x0000000000017941 */ /* 0x001fea0003800000 */
.L_x_17:
[----:B------:R-:W-:Y:S05]  /*0a10*/  BRA `(.L_x_20) ;  /* 0x0000001c00507947 */ /* 0x000fea0003800000 */
.L_x_6:
[----:B------:R-:W0:Y:S01]  /*0a20*/  LDC.64 R10, c[0x0][0x388] ;  /* 0x0000e200ff0a7b82 */ /* 0x000e220000000a00 */
[----:B------:R-:W2:Y:S07]  /*0a30*/  LDCU.64 UR4, c[0x0][0x3b8] ;  /* 0x00007700ff0477ac */ /* 0x000eae0008000a00 */
[----:B------:R-:W3:Y:S01]  /*0a40*/  LDC R17, c[0x0][0x3b0] ;  /* 0x0000ec00ff117b82 */ /* 0x000ee20000000800 */
[----:B0-----:R-:W-:-:S06]  /*0a50*/  IMAD.WIDE R10, R16, 0x4, R10 ;  /* 0x00000004100a7825 */ /* 0x001fcc00078e020a */
[----:B------:R-:W4:Y:S01]  /*0a60*/  LDG.E R11, desc[UR6][R10.64+0x4] ;  /* 0x000004060a0b7981 */ /* 0x000f22000c1e1900 */
[----:B--2---:R-:W-:Y:S01]  /*0a70*/  IMAD.U32 R18, RZ, RZ, UR4 ;  /* 0x00000004ff127e24 */ /* 0x004fe2000f8e00ff */
[----:B---3--:R-:W-:Y:S02]  /*0a80*/  ISETP.GE.AND P1, PT, R6, R17, PT ;  /* 0x000000110600720c */ /* 0x008fe40003f26270 */
[----:B-----5:R-:W-:Y:S02]  /*0a90*/  IADD3 R23, P2, PT, R8, R6, RZ ;  /* 0x0000000608177210 */ /* 0x020fe40007f5e0ff */
[----:B----4-:R-:W-:-:S05]  /*0aa0*/  SHF.R.S32.HI R7, RZ, 0x1f, R11 ;  /* 0x0000001fff077819 */ /* 0x010fca000001140b */
[----:B------:R-:W-:-:S04]  /*0ab0*/  IMAD R14, R7, R18, RZ ;  /* 0x00000012070e7224 */ /* 0x000fc800078e02ff */
[----:B------:R-:W-:Y:S01]  /*0ac0*/  IMAD R15, R11, UR5, R14 ;  /* 0x000000050b0f7c24 */ /* 0x000fe2000f8e020e */
[----:B------:R-:W-:Y:S05]  /*0ad0*/  WARPSYNC.ALL ;  /* 0x0000000000007948 */ /* 0x000fea0003800000 */
[----:B------:R-:W-:Y:S01]  /*0ae0*/  BSSY.RECONVERGENT B1, `(.L_x_21) ;  /* 0x000000c000017945 */ /* 0x000fe20003800200 */
[----:B------:R-:W-:Y:S06]  /*0af0*/  BAR.SYNC.DEFER_BLOCKING 0x0 ;  /* 0x0000000000007b1d */ /* 0x000fec0000010000 */
[----:B------:R-:W-:Y:S05]  /*0b00*/  @P1 BRA `(.L_x_22) ;  /* 0x0000000000241947 */ /* 0x000fea0003800000 */
[----:B------:R-:W0:Y:S01]  /*0b10*/  S2R R19, SR_CgaCtaId ;  /* 0x0000000000137919 */ /* 0x000e220000008800 */
[----:B------:R-:W-:Y:S01]  /*0b20*/  MOV R10, 0x400 ;  /* 0x00000400000a7802 */ /* 0x000fe20000000f00 */
[----:B------:R-:W-:-:S03]  /*0b30*/  IMAD.MOV.U32 R7, RZ, RZ, R6 ;  /* 0x000000ffff077224 */ /* 0x000fc600078e0006 */
[----:B0-----:R-:W-:-:S07]  /*0b40*/  LEA R14, R19, R10, 0x18 ;  /* 0x0000000a130e7211 */ /* 0x001fce00078ec0ff */
.L_x_23:
[----:B------:R-:W-:Y:S01]  /*0b50*/  IMAD R10, R7, 0x8, R14 ;  /* 0x00000008070a7824 */ /* 0x000fe200078e020e */
[----:B-1----:R-:W-:-:S04]  /*0b60*/  IADD3 R7, PT, PT, R4, R7, RZ ;  /* 0x0000000704077210 */ /* 0x002fc80007ffe0ff */
[----:B------:R0:W-:Y:S01]  /*0b70*/  STS.64 [R10], RZ ;  /* 0x000000ff0a007388 */ /* 0x0001e20000000a00 */
[----:B------:R-:W-:-:S13]  /*0b80*/  ISETP.GE.AND P0, PT, R7, R17, PT ;  /* 0x000000110700720c */ /* 0x000fda0003f06270 */
[----:B0-----:R-:W-:Y:S05]  /*0b90*/  @!P0 BRA `(.L_x_23) ;  /* 0xfffffffc00ec8947 */ /* 0x001fea000383ffff */
.L_x_22:
[----:B------:R-:W-:Y:S05]  /*0ba0*/  BSYNC.RECONVERGENT B1 ;  /* 0x0000000000017941 */ /* 0x000fea0003800200 */
.L_x_21:
[----:B------:R-:W-:Y:S01]  /*0bb0*/  IMAD.WIDE.U32 R20, R11, R18, RZ ;  /* 0x000000120b147225 */ /* 0x000fe200078e00ff */
[----:B------:R-:W-:Y:S03]  /*0bc0*/  BAR.SYNC.DEFER_BLOCKING 0x0 ;  /* 0x0000000000007b1d */ /* 0x000fe60000010000 */
[----:B------:R-:W-:Y:S01]  /*0bd0*/  IMAD.X R22, RZ, RZ, R9, P2 ;  /* 0x000000ffff167224 */ /* 0x000fe200010e0609 */
[----:B------:R-:W-:Y:S01]  /*0be0*/  ISETP.GE.U32.AND P0, PT, R23, R20, PT ;  /* 0x000000141700720c */ /* 0x000fe20003f06070 */
[----:B------:R-:W-:Y:S02]  /*0bf0*/  IMAD.IADD R7, R21, 0x1, R15 ;  /* 0x0000000115077824 */ /* 0x000fe400078e020f */
[----:B------:R-:W-:-:S03]  /*0c00*/  VIADD R14, R16, 0x1 ;  /* 0x00000001100e7836 */ /* 0x000fc60000000000 */
[----:B------:R-:W-:-:S13]  /*0c10*/  ISETP.GE.AND.EX P0, PT, R22, R7, PT, P0 ;  /* 0x000000071600720c */ /* 0x000fda0003f06300 */
[----:B------:R-:W-:Y:S05]  /*0c20*/  @P0 BRA `(.L_x_24) ;  /* 0x0000000400840947 */ /* 0x000fea0003800000 */
[----:B------:R-:W0:Y:S01]  /*0c30*/  LDCU.64 UR4, c[0x0][0x398] ;  /* 0x00007300ff0477ac */ /* 0x000e220008000a00 */
[----:B------:R-:W-:-:S05]  /*0c40*/  IMAD.MOV.U32 R15, RZ, RZ, R23 ;  /* 0x000000ffff0f7224 */ /* 0x000fca00078e0017 */
[----:B0-----:R-:W-:-:S04]  /*0c50*/  LEA R17, P0, R15, UR4, 0x3 ;  /* 0x000000040f117c11 */ /* 0x001fc8000f8018ff */
[----:B------:R-:W-:-:S09]  /*0c60*/  LEA.HI.X R19, R15, UR5, R22, 0x3, P0 ;  /* 0x000000050f137c11 */ /* 0x000fd200080f1c16 */
.L_x_30:
[----:B------:R-:W-:Y:S05]  /*0c70*/  YIELD ;  /* 0x0000000000007946 */ /* 0x000fea0003800000 */
[----:B------:R-:W0:Y:S01]  /*0c80*/  LDCU UR4, c[0x0][0x3bc] ;  /* 0x00007780ff0477ac */ /* 0x000e220008000800 */
[----:B------:R-:W-:Y:S01]  /*0c90*/  BSSY.RECONVERGENT B1, `(.L_x_25) ;  /* 0x0000022000017945 */ /* 0x000fe20003800200 */
[----:B0-----:R-:W-:-:S04]  /*0ca0*/  LOP3.LUT R8, R22, UR4, RZ, 0xfc, !PT ;  /* 0x0000000416087c12 */ /* 0x001fc8000f8efcff */
[----:B------:R-:W-:-:S13]  /*0cb0*/  ISETP.NE.U32.AND P0, PT, R8, RZ, PT ;  /* 0x000000ff0800720c */ /* 0x000fda0003f05070 */
[----:B------:R-:W-:Y:S05]  /*0cc0*/  @P0 BRA `(.L_x_26) ;  /* 0x00000000005c0947 */ /* 0x000fea0003800000 */
[----:B------:R-:W0:Y:S02]  /*0cd0*/  LDCU UR4, c[0x0][0x3b8] ;  /* 0x00007700ff0477ac */ /* 0x000e240008000800 */
[----:B0-----:R-:W-:-:S04]  /*0ce0*/  MOV R18, UR4 ;  /* 0x0000000400127c02 */ /* 0x001fc80008000f00 */
[----:B------:R-:W0:Y:S01]  /*0cf0*/  I2F.U32.RP R10, R18 ;  /* 0x00000012000a7306 */ /* 0x000e220000209000 */
[----:B------:R-:W-:-:S07]  /*0d00*/  ISETP.NE.U32.AND P3, PT, R18, RZ, PT ;  /* 0x000000ff1200720c */ /* 0x000fce0003f65070 */
[----:B0-----:R-:W0:Y:S02]  /*0d10*/  MUFU.RCP R10, R10 ;  /* 0x0000000a000a7308 */ /* 0x001e240000001000 */
[----:B0-----:R-:W-:-:S06]  /*0d20*/  VIADD R8, R10, 0xffffffe ;  /* 0x0ffffffe0a087836 */ /* 0x001fcc0000000000 */
[----:B------:R0:W2:Y:S02]  /*0d30*/  F2I.FTZ.U32.TRUNC.NTZ R9, R8 ;  /* 0x0000000800097305 */ /* 0x0000a4000021f000 */
[----:B0-----:R-:W-:Y:S02]  /*0d40*/  IMAD.MOV.U32 R8, RZ, RZ, RZ ;  /* 0x000000ffff087224 */ /* 0x001fe400078e00ff */
[----:B--2---:R-:W-:-:S04]  /*0d50*/  IMAD R11, R9, R18, RZ ;  /* 0x00000012090b7224 */ /* 0x004fc800078e02ff */
[----:B------:R-:W-:-:S04]  /*0d60*/  IMAD.MOV R11, RZ, RZ, -R11 ;  /* 0x000000ffff0b7224 */ /* 0x000fc800078e0a0b */
[----:B------:R-:W-:-:S06]  /*0d70*/  IMAD.HI.U32 R24, R9, R11, R8 ;  /* 0x0000000b09187227 */ /* 0x000fcc00078e0008 */
[----:B------:R-:W-:-:S04]  /*0d80*/  IMAD.HI.U32 R11, R24, R15, RZ ;  /* 0x0000000f180b7227 */ /* 0x000fc800078e00ff */
[----:B------:R-:W-:-:S04]  /*0d90*/  IMAD.MOV R9, RZ, RZ, -R11 ;  /* 0x000000ffff097224 */ /* 0x000fc800078e0a0b */
[----:B------:R-:W-:-:S05]  /*0da0*/  IMAD R9, R18, R9, R15 ;  /* 0x0000000912097224 */ /* 0x000fca00078e020f */
[----:B------:R-:W-:-:S13]  /*0db0*/  ISETP.GE.U32.AND P0, PT, R9, R18, PT ;  /* 0x000000120900720c */ /* 0x000fda0003f06070 */
[----:B------:R-:W-:Y:S01]  /*0dc0*/  @P0 IADD3 R9, PT, PT, R9, -R18, RZ ;  /* 0x8000001209090210 */ /* 0x000fe20007ffe0ff */
[----:B------:R-:W-:-:S03]  /*0dd0*/  @P0 VIADD R11, R11, 0x1 ;  /* 0x000000010b0b0836 */ /* 0x000fc60000000000 */
[----:B------:R-:W-:-:S13]  /*0de0*/  ISETP.GE.U32.AND P2, PT, R9, R18, PT ;  /* 0x000000120900720c */ /* 0x000fda0003f46070 */
[----:B------:R-:W-:Y:S01]  /*0df0*/  @P2 VIADD R11, R11, 0x1 ;  /* 0x000000010b0b2836 */ /* 0x000fe20000000000 */
[----:B------:R-:W-:-:S05]  /*0e00*/  @!P3 LOP3.LUT R11, RZ, R18, RZ, 0x33, !PT ;  /* 0x00000012ff0bb212 */ /* 0x000fca00078e33ff */
[----:B------:R-:W-:-:S04]  /*0e10*/  IMAD.MOV R24, RZ, RZ, -R11 ;  /* 0x000000ffff187224 */ /* 0x000fc800078e0a0b */
[----:B------:R-:W-:Y:S01]  /*0e20*/  IMAD R24, R18, R24, R15 ;  /* 0x0000001812187224 */ /* 0x000fe200078e020f */
[----:B------:R-:W-:Y:S06]  /*0e30*/  BRA `(.L_x_27) ;  /* 0x00000000001c7947 */ /* 0x000fec0003800000 */
.L_x_26:
[----:B------:R-:W-:-:S07]  /*0e40*/  MOV R10, 0xe60 ;  /* 0x00000e60000a7802 */ /* 0x000fce0000000f00 */
[----:B-1----:R-:W-:Y:S05]  /*0e50*/  CALL.REL.NOINC `($__internal_0_$__cuda_sm20_div_s64) ;  /* 0x00000018005c7944 */ /* 0x002fea0003c00000 */
[----:B------:R-:W0:Y:S01]  /*0e60*/  LDCU UR4, c[0x0][0x3b8] ;  /* 0x00007700ff0477ac */ /* 0x000e220008000800 */
[--C-:B------:R-:W-:Y:S02]  /*0e70*/  IMAD.MOV R24, RZ, RZ, -R8.reuse ;  /* 0x000000ffff187224 */ /* 0x100fe400078e0a08 */
[----:B------:R-:W-:Y:S01]  /*0e80*/  IMAD.MOV.U32 R11, RZ, RZ, R8 ;  /* 0x000000ffff0b7224 */ /* 0x000fe200078e0008 */
[----:B0-----:R-:W-:-:S05]  /*0e90*/  MOV R18, UR4 ;  /* 0x0000000400127c02 */ /* 0x001fca0008000f00 */
[----:B------:R-:W-:-:S07]  /*0ea0*/  IMAD R24, R24, R18, R15 ;  /* 0x0000001218187224 */ /* 0x000fce00078e020f */
.L_x_27:
[----:B------:R-:W-:Y:S05]  /*0eb0*/  BSYNC.RECONVERGENT B1 ;  /* 0x0000000000017941 */ /* 0x000fea0003800200 */
.L_x_25:
[----:B------:R-:W0:Y:S01]  /*0ec0*/  LDC R25, c[0x0][0x3b4] ;  /* 0x0000ed00ff197b82 */ /* 0x000e220000000800 */
[----:B------:R-:W2:Y:S01]  /*0ed0*/  LDCU.64 UR4, c[0x0][0x390] ;  /* 0x00007200ff0477ac */ /* 0x000ea20008000a00 */
[----:B------:R-:W-:Y:S01]  /*0ee0*/  IMAD.MOV.U32 R8, RZ, RZ, RZ ;  /* 0x000000ffff087224 */ /* 0x000fe200078e00ff */
[----:B0-----:R-:W-:-:S04]  /*0ef0*/  IABS R10, R25 ;  /* 0x00000019000a7213 */ /* 0x001fc80000000000 */
[----:B------:R-:W0:Y:S08]  /*0f00*/  I2F.RP R23, R10 ;  /* 0x0000000a00177306 */ /* 0x000e300000209400 */
[----:B0-----:R-:W0:Y:S02]  /*0f10*/  MUFU.RCP R23, R23 ;  /* 0x0000001700177308 */ /* 0x001e240000001000 */
[----:B0-----:R-:W-:-:S06]  /*0f20*/  VIADD R26, R23, 0xffffffe ;  /* 0x0ffffffe171a7836 */ /* 0x001fcc0000000000 */
[----:B------:R-:W0:Y:S02]  /*0f30*/  F2I.FTZ.U32.TRUNC.NTZ R9, R26 ;  /* 0x0000001a00097305 */ /* 0x000e24000021f000 */
[----:B0-----:R-:W-:-:S04]  /*0f40*/  IMAD.MOV R27, RZ, RZ, -R9 ;  /* 0x000000ffff1b7224 */ /* 0x001fc800078e0a09 */
[----:B------:R-:W-:-:S04]  /*0f50*/  IMAD R27, R27, R10, RZ ;  /* 0x0000000a1b1b7224 */ /* 0x000fc800078e02ff */
[----:B------:R-:W-:Y:S01]  /*0f60*/  IMAD.HI.U32 R28, R9, R27, R8 ;  /* 0x0000001b091c7227 */ /* 0x000fe200078e0008 */
[----:B------:R-:W-:-:S04]  /*0f70*/  SHF.R.S64 R8, RZ, 0x1e, R11 ;  /* 0x0000001eff087819 */ /* 0x000fc8000000100b */
[----:B--2---:R-:W-:-:S04]  /*0f80*/  IADD3 R8, P0, PT, R8, UR4, RZ ;  /* 0x0000000408087c10 */ /* 0x004fc8000ff1e0ff */
[----:B------:R-:W-:-:S05]  /*0f90*/  LEA.HI.X.SX32 R9, R11, UR5, 0x2, P0 ;  /* 0x000000050b097c11 */ /* 0x000fca00080f16ff */
[----:B------:R0:W2:Y:S01]  /*0fa0*/  LDG.E R8, desc[UR6][R8.64] ;  /* 0x0000000608087981 */ /* 0x0000a2000c1e1900 */
[----:B------:R-:W-:-:S05]  /*0fb0*/  IABS R11, R24 ;  /* 0x00000018000b7213 */ /* 0x000fca0000000000 */
        /* <DEDUP_REMOVED lines=8> */
[----:B------:R-:W-:-:S04]  /*1040*/  LOP3.LUT R10, R24, R25, RZ, 0x3c, !PT ;  /* 0x00000019180a7212 */ /* 0x000fc800078e3cff */
[----:B------:R-:W-:Y:S02]  /*1050*/  ISETP.GE.AND P3, PT, R10, RZ, PT ;  /* 0x000000ff0a00720c */ /* 0x000fe40003f66270 */
[----:B------:R-:W3:Y:S05]  /*1060*/  LDC.64 R10, c[0x0][0x3a0] ;  /* 0x0000e800ff0a7b82 */ /* 0x000eea0000000a00 */
[----:B------:R-:W-:-:S06]  /*1070*/  @P0 VIADD R23, R23, 0x1 ;  /* 0x0000000117170836 */ /* 0x000fcc0000000000 */
[----:B------:R-:W-:Y:S01]  /*1080*/  @!P3 IMAD.MOV R23, RZ, RZ, -R23 ;  /* 0x000000ffff17b224 */ /* 0x000fe200078e0a17 */
[----:B------:R-:W-:-:S04]  /*1090*/  @!P2 LOP3.LUT R23, RZ, R25, RZ, 0x33, !PT ;  /* 0x00000019ff17a212 */ /* 0x000fc800078e33ff */
[----:B0-----:R-:W-:-:S05]  /*10a0*/  IADD3 R9, PT, PT, -R23, RZ, RZ ;  /* 0x000000ff17097210 */ /* 0x001fca0007ffe1ff */
[----:B------:R-:W-:Y:S02]  /*10b0*/  IMAD R24, R25, R9, R24 ;  /* 0x0000000919187224 */ /* 0x000fe400078e0218 */
[----:B------:R-:W-:Y:S02]  /*10c0*/  IMAD.MOV.U32 R9, RZ, RZ, R19 ;  /* 0x000000ffff097224 */ /* 0x000fe400078e0013 */
[----:B--2---:R-:W-:Y:S02]  /*10d0*/  IMAD R25, R8, R25, R24 ;  /* 0x0000001908197224 */ /* 0x004fe400078e0218 */
[----:B------:R-:W-:Y:S02]  /*10e0*/  IMAD.MOV.U32 R8, RZ, RZ, R17 ;  /* 0x000000ffff087224 */ /* 0x000fe400078e0011 */
[----:B---3--:R-:W-:-:S03]  /*10f0*/  IMAD.WIDE R10, R25, 0x8, R10 ;  /* 0x00000008190a7825 */ /* 0x008fc600078e020a */
        /* <DEDUP_REMOVED lines=8> */
.L_x_29:
[----:B------:R-:W0:Y:S02]  /*1180*/  LDS.64 R8, [R23] ;  /* 0x0000000017087984 */ /* 0x000e240000000a00 */
[----:B0-----:R-:W-:-:S07]  /*1190*/  DADD R10, R24, R8 ;  /* 0x00000000180a7229 */ /* 0x001fce0000000008 */
[----:B------:R-:W0:Y:S02]  /*11a0*/  ATOMS.CAST.SPIN.64 P0, [R23], R8, R10 ;  /* 0x000000081700758d */ /* 0x000e24000180040a */
[----:B0-----:R-:W-:Y:S05]  /*11b0*/  @!P0 BRA `(.L_x_29) ;  /* 0xfffffffc00f08947 */ /* 0x001fea000383ffff */
[----:B------:R-:W-:Y:S05]  /*11c0*/  BSYNC.RECONVERGENT B1 ;  /* 0x0000000000017941 */ /* 0x000fea0003800200 */
.L_x_28:
[C---:B-1----:R-:W-:Y:S02]  /*11d0*/  IADD3 R15, P0, PT, R4.reuse, R15, RZ ;  /* 0x0000000f040f7210 */ /* 0x042fe40007f1e0ff */
[----:B------:R-:W-:-:S03]  /*11e0*/  LEA R17, P2, R4, R17, 0x3 ;  /* 0x0000001104117211 */ /* 0x000fc600078418ff */
[----:B------:R-:W-:Y:S01]  /*11f0*/  IMAD.X R22, RZ, RZ, R22, P0 ;  /* 0x000000ffff167224 */ /* 0x000fe200000e0616 */
[----:B------:R-:W-:Y:S02]  /*1200*/  ISETP.GE.U32.AND P0, PT, R15, R20, PT ;  /* 0x000000140f00720c */ /* 0x000fe40003f06070 */
[----:B------:R-:W-:Y:S02]  /*1210*/  LEA.HI.X R19, R4, R19, RZ, 0x3, P2 ;  /* 0x0000001304137211 */ /* 0x000fe400010f1cff */
[----:B------:R-:W-:-:S13]  /*1220*/  ISETP.GE.AND.EX P0, PT, R22, R7, PT, P0 ;  /* 0x000000071600720c */ /* 0x000fda0003f06300 */
[----:B------:R-:W-:Y:S05]  /*1230*/  @!P0 BRA `(.L_x_30) ;  /* 0xfffffff8008c8947 */ /* 0x000fea000383ffff */
.L_x_24:
[----:B------:R-:W-:Y:S05]  /*1240*/  WARPSYNC.ALL ;  /* 0x0000000000007948 */ /* 0x000fea0003800000 */
[----:B------:R-:W-:Y:S01]  /*1250*/  BAR.SYNC.DEFER_BLOCKING 0x0 ;  /* 0x0000000000007b1d */ /* 0x000fe20000010000 */
[----:B------:R-:W-:-:S05]  /*1260*/  ISETP.GE.AND P2, PT, R14, R5, PT ;  /* 0x000000050e00720c */ /* 0x000fca0003f46270 */
[----:B------:R-:W-:Y:S04]  /*1270*/  BSSY B1, `(.L_x_31) ;  /* 0x0000019000017945 */ /* 0x000fe80003800000 */
[----:B------:R-:W-:Y:S05]  /*1280*/  @P1 BRA `(.L_x_32) ;  /* 0x00000000005c1947 */ /* 0x000fea0003800000 */
[----:B------:R-:W0:Y:S01]  /*1290*/  LDC R7, c[0x0][0x3b0] ;  /* 0x0000ec00ff077b82 */ /* 0x000e220000000800 */
[----:B------:R-:W2:Y:S01]  /*12a0*/  S2R R15, SR_CgaCtaId ;  /* 0x00000000000f7919 */ /* 0x000ea20000008800 */
[----:B------:R-:W-:-:S06]  /*12b0*/  SHF.R.S32.HI R10, RZ, 0x1f, R16 ;  /* 0x0000001fff0a7819 */ /* 0x000fcc0000011410 */
[----:B------:R-:W3:Y:S01]  /*12c0*/  LDC.64 R8, c[0x0][0x3a8] ;  /* 0x0000ea00ff087b82 */ /* 0x000ee20000000a00 */
[----:B0-----:R-:W-:Y:S01]  /*12d0*/  SHF.R.S32.HI R11, RZ, 0x1f, R7 ;  /* 0x0000001fff0b7819 */ /* 0x001fe20000011407 */
[----:B------:R-:W-:-:S04]  /*12e0*/  IMAD R10, R10, R7, RZ ;  /* 0x000000070a0a7224 */ /* 0x000fc800078e02ff */
[C---:B------:R-:W-:Y:S01]  /*12f0*/  IMAD R11, R16.reuse, R11, R10 ;  /* 0x0000000b100b7224 */ /* 0x040fe200078e020a */
[----:B------:R-:W-:Y:S01]  /*1300*/  MOV R10, 0x400 ;  /* 0x00000400000a7802 */ /* 0x000fe20000000f00 */
[----:B------:R-:W-:-:S03]  /*1310*/  IMAD.WIDE.U32 R16, R16, R7, RZ ;  /* 0x0000000710107225 */ /* 0x000fc600078e00ff */
[----:B--2---:R-:W-:Y:S01]  /*1320*/  LEA R26, R15, R10, 0x18 ;  /* 0x0000000a0f1a7211 */ /* 0x004fe200078ec0ff */
[----:B------:R-:W-:Y:S01]  /*1330*/  IMAD.MOV.U32 R15, RZ, RZ, R6 ;  /* 0x000000ffff0f7224 */ /* 0x000fe200078e0006 */
[----:B---3--:R-:W-:-:S07]  /*1340*/  IADD3 R24, PT, PT, R17, R11, RZ ;  /* 0x0000000b11187210 */ /* 0x008fce0007ffe0ff */
.L_x_33:
[C---:B0-----:R-:W-:Y:S01]  /*1350*/  IMAD R10, R15.reuse, 0x8, R26 ;  /* 0x000000080f0a7824 */ /* 0x041fe200078e021a */
[C---:B------:R-:W-:Y:S01]  /*1360*/  IADD3 R19, P0, PT, R15.reuse, R16, RZ ;  /* 0x000000100f137210 */ /* 0x040fe20007f1e0ff */
[----:B------:R-:W-:Y:S05]  /*1370*/  YIELD ;  /* 0x0000000000007946 */ /* 0x000fea0003800000 */
[----:B------:R-:W0:Y:S01]  /*1380*/  LDS.64 R10, [R10] ;  /* 0x000000000a0a7984 */ /* 0x000e220000000a00 */
[----:B------:R-:W-:Y:S01]  /*1390*/  LEA.HI.X.SX32 R22, R15, R24, 0x1, P0 ;  /* 0x000000180f167211 */ /* 0x000fe200000f0eff */
[----:B-1----:R-:W-:Y:S01]  /*13a0*/  IMAD.IADD R15, R4, 0x1, R15 ;  /* 0x00000001040f7824 */ /* 0x002fe200078e020f */
[----:B------:R-:W-:-:S04]  /*13b0*/  LEA R20, P0, R19, R8, 0x3 ;  /* 0x0000000813147211 */ /* 0x000fc800078018ff */
[----:B------:R-:W-:Y:S02]  /*13c0*/  LEA.HI.X R21, R19, R9, R22, 0x3, P0 ;  /* 0x0000000913157211 */ /* 0x000fe400000f1c16 */
[----:B------:R-:W-:-:S03]  /*13d0*/  ISETP.GE.AND P0, PT, R15, R7, PT ;  /* 0x000000070f00720c */ /* 0x000fc60003f06270 */
[----:B0-----:R0:W-:Y:S10]  /*13e0*/  REDG.E.ADD.F64.RN.STRONG.GPU desc[UR6][R20.64], R10 ;  /* 0x0000000a140079a6 */ /* 0x0011f4000c12ff06 */
[----:B------:R-:W-:Y:S05]  /*13f0*/  @!P0 BRA `(.L_x_33) ;  /* 0xfffffffc00d48947 */ /* 0x000fea000383ffff */
.L_x_32:
[----:B------:R-:W-:Y:S05]  /*1400*/  BSYNC B1 ;  /* 0x0000000000017941 */ /* 0x000fea0003800000 */
.L_x_31:
[----:B------:R-:W-:Y:S05]  /*1410*/  @P2 BRA `(.L_x_34) ;  /* 0x00000008007c2947 */ /* 0x000fea0003800000 */
.L_x_48:
[----:B0-----:R-:W2:Y:S08]  /*1420*/  LDC.64 R8, c[0x0][0x388] ;  /* 0x0000e200ff087b82 */ /* 0x001eb00000000a00 */
[----:B0-----:R-:W0:Y:S08]  /*1430*/  LDC R10, c[0x0][0x3b0] ;  /* 0x0000ec00ff0a7b82 */ /* 0x001e300000000800 */
[----:B------:R-:W3:Y:S01]  /*1440*/  LDC.64 R18, c[0x0][0x3b8] ;  /* 0x0000ee00ff127b82 */ /* 0x000ee20000000a00 */
[----:B--2---:R-:W-:-:S05]  /*1450*/  IMAD.WIDE R8, R14, 0x4, R8 ;  /* 0x000000040e087825 */ /* 0x004fca00078e0208 */
[----:B------:R-:W2:Y:S04]  /*1460*/  LDG.E R16, desc[UR6][R8.64+0x4] ;  /* 0x0000040608107981 */ /* 0x000ea8000c1e1900 */
[----:B------:R-:W4:Y:S01]  /*1470*/  LDG.E R7, desc[UR6][R8.64] ;  /* 0x0000000608077981 */ /* 0x000f22000c1e1900 */
[----:B0-----:R-:W-:Y:S01]  /*1480*/  ISETP.GE.AND P0, PT, R6, R10, PT ;  /* 0x0000000a0600720c */ /* 0x001fe20003f06270 */
[----:B------:R-:W-:Y:S05]  /*1490*/  WARPSYNC.ALL ;  /* 0x0000000000007948 */ /* 0x000fea0003800000 */
[----:B------:R-:W-:Y:S01]  /*14a0*/  BSSY.RECONVERGENT B1, `(.L_x_35) ;  /* 0x000000f000017945 */ /* 0x000fe20003800200 */
[----:B------:R-:W-:Y:S01]  /*14b0*/  BAR.SYNC.DEFER_BLOCKING 0x0 ;  /* 0x0000000000007b1d */ /* 0x000fe20000010000 */
[----:B--2---:R-:W-:-:S02]  /*14c0*/  SHF.R.S32.HI R11, RZ, 0x1f, R16 ;  /* 0x0000001fff0b7819 */ /* 0x004fc40000011410 */
[----:B----4-:R-:W-:-:S03]  /*14d0*/  SHF.R.S32.HI R15, RZ, 0x1f, R7 ;  /* 0x0000001fff0f7819 */ /* 0x010fc60000011407 */
[----:B---3--:R-:W-:Y:S01]  /*14e0*/  IMAD R11, R11, R18, RZ ;  /* 0x000000120b0b7224 */ /* 0x008fe200078e02ff */
[----:B------:R-:W-:Y:S06]  /*14f0*/  @P0 BRA `(.L_x_36) ;  /* 0x0000000000240947 */ /* 0x000fec0003800000 */
[----:B------:R-:W0:Y:S01]  /*1500*/  S2R R17, SR_CgaCtaId ;  /* 0x0000000000117919 */ /* 0x000e220000008800 */
[----:B------:R-:W-:Y:S01]  /*1510*/  MOV R8, 0x400 ;  /* 0x0000040000087802 */ /* 0x000fe20000000f00 */
[----:B------:R-:W-:-:S03]  /*1520*/  IMAD.MOV.U32 R9, RZ, RZ, R6 ;  /* 0x000000ffff097224 */ /* 0x000fc600078e0006 */
[----:B0-----:R-:W-:-:S07]  /*1530*/  LEA R20, R17, R8, 0x18 ;  /* 0x0000000811147211 */ /* 0x001fce00078ec0ff */
.L_x_37:
[----:B------:R-:W-:Y:S01]  /*1540*/  IMAD R8, R9, 0x8, R20 ;  /* 0x0000000809087824 */ /* 0x000fe200078e0214 */
[----:B-1----:R-:W-:-:S04]  /*1550*/  IADD3 R9, PT, PT, R4, R9, RZ ;  /* 0x0000000904097210 */ /* 0x002fc80007ffe0ff */
[----:B------:R0:W-:Y:S01]  /*1560*/  STS.64 [R8], RZ ;  /* 0x000000ff08007388 */ /* 0x0001e20000000a00 */
[----:B------:R-:W-:-:S13]  /*1570*/  ISETP.GE.AND P0, PT, R9, R10, PT ;  /* 0x0000000a0900720c */ /* 0x000fda0003f06270 */
[----:B0-----:R-:W-:Y:S05]  /*1580*/  @!P0 BRA `(.L_x_37) ;  /* 0xfffffffc00ec8947 */ /* 0x001fea000383ffff */
.L_x_36:
[----:B------:R-:W-:Y:S05]  /*1590*/  BSYNC.RECONVERGENT B1 ;  /* 0x0000000000017941 */ /* 0x000fea0003800200 */
.L_x_35:
[----:B------:R-:W-:Y:S01]  /*15a0*/  IMAD.MOV.U32 R8, RZ, RZ, R6 ;  /* 0x000000ffff087224 */ /* 0x000fe200078e0006 */
[----:B------:R-:W-:Y:S01]  /*15b0*/  BAR.SYNC.DEFER_BLOCKING 0x0 ;  /* 0x0000000000007b1d */ /* 0x000fe20000010000 */
[----:B------:R-:W-:Y:S02]  /*15c0*/  IMAD.MOV.U32 R9, RZ, RZ, RZ ;  /* 0x000000ffff097224 */ /* 0x000fe400078e00ff */
[-C--:B------:R-:W-:Y:S02]  /*15d0*/  IMAD R10, R15, R18.reuse, RZ ;  /* 0x000000120f0a7224 */ /* 0x080fe400078e02ff */
[----:B------:R-:W-:Y:S01]  /*15e0*/  IMAD R11, R16, R19, R11 ;  /* 0x00000013100b7224 */ /* 0x000fe200078e020b */
[----:B------:R-:W0:Y:S01]  /*15f0*/  LDCU.64 UR10, c[0x0][0x3a8] ;  /* 0x00007500ff0a77ac */ /* 0x000e220008000a00 */
[----:B------:R-:W-:-:S04]  /*1600*/  IMAD.WIDE.U32 R8, R7, R18, R8 ;  /* 0x0000001207087225 */ /* 0x000fc800078e0008 */
[----:B------:R-:W-:-:S04]  /*1610*/  IMAD.WIDE.U32 R16, R16, R18, RZ ;  /* 0x0000001210107225 */ /* 0x000fc800078e00ff */
[----:B------:R-:W-:Y:S01]  /*1620*/  IMAD R19, R7, R19, R10 ;  /* 0x0000001307137224 */ /* 0x000fe200078e020a */
[----:B------:R-:W-:Y:S01]  /*1630*/  ISETP.GE.U32.AND P0, PT, R8, R16, PT ;  /* 0x000000100800720c */ /* 0x000fe20003f06070 */
[----:B------:R-:W-:Y:S02]  /*1640*/  IMAD.IADD R7, R17, 0x1, R11 ;  /* 0x0000000111077824 */ /* 0x000fe400078e020b */
[----:B------:R-:W-:-:S05]  /*1650*/  IMAD.IADD R22, R9, 0x1, R19 ;  /* 0x0000000109167824 */ /* 0x000fca00078e0213 */
[----:B------:R-:W-:-:S13]  /*1660*/  ISETP.GE.AND.EX P0, PT, R22, R7, PT, P0 ;  /* 0x000000071600720c */ /* 0x000fda0003f06300 */
[----:B0-----:R-:W-:Y:S05]  /*1670*/  @P0 BRA `(.L_x_38) ;  /* 0x00000004007c0947 */ /* 0x001fea0003800000 */
[----:B------:R-:W-:-:S07]  /*1680*/  MOV R15, R8 ;  /* 0x00000008000f7202 */ /* 0x000fce0000000f00 */
.L_x_44:
[----:B------:R-:W-:Y:S05]  /*1690*/  YIELD ;  /* 0x0000000000007946 */ /* 0x000fea0003800000 */
[----:B------:R-:W0:Y:S01]  /*16a0*/  LDCU UR4, c[0x0][0x3bc] ;  /* 0x00007780ff0477ac */ /* 0x000e220008000800 */
[----:B------:R-:W-:Y:S01]  /*16b0*/  BSSY.RECONVERGENT B1, `(.L_x_39) ;  /* 0x0000023000017945 */ /* 0x000fe20003800200 */
[----:B0-----:R-:W-:-:S04]  /*16c0*/  LOP3.LUT R8, R22, UR4, RZ, 0xfc, !PT ;  /* 0x0000000416087c12 */ /* 0x001fc8000f8efcff */
[----:B------:R-:W-:-:S13]  /*16d0*/  ISETP.NE.U32.AND P0, PT, R8, RZ, PT ;  /* 0x000000ff0800720c */ /* 0x000fda0003f05070 */
[----:B------:R-:W-:Y:S05]  /*16e0*/  @P0 BRA `(.L_x_40) ;  /* 0x0000000000600947 */ /* 0x000fea0003800000 */
[----:B------:R-:W0:Y:S02]  /*16f0*/  LDCU UR4, c[0x0][0x3b8] ;  /* 0x00007700ff0477ac */ /* 0x000e240008000800 */
[----:B0-----:R-:W-:-:S04]  /*1700*/  IMAD.U32 R18, RZ, RZ, UR4 ;  /* 0x00000004ff127e24 */ /* 0x001fc8000f8e00ff */
[----:B------:R-:W0:Y:S01]  /*1710*/  I2F.U32.RP R10, R18 ;  /* 0x00000012000a7306 */ /* 0x000e220000209000 */
[----:B------:R-:W-:-:S07]  /*1720*/  ISETP.NE.U32.AND P2, PT, R18, RZ, PT ;  /* 0x000000ff1200720c */ /* 0x000fce0003f45070 */
[----:B0-----:R-:W0:Y:S02]  /*1730*/  MUFU.RCP R10, R10 ;  /* 0x0000000a000a7308 */ /* 0x001e240000001000 */
[----:B0-----:R-:W-:-:S06]  /*1740*/  VIADD R11, R10, 0xffffffe ;  /* 0x0ffffffe0a0b7836 */ /* 0x001fcc0000000000 */
[----:B------:R-:W0:Y:S02]  /*1750*/  F2I.FTZ.U32.TRUNC.NTZ R9, R11 ;  /* 0x0000000b00097305 */ /* 0x000e24000021f000 */
[----:B0-----:R-:W-:-:S04]  /*1760*/  IMAD R8, R9, R18, RZ ;  /* 0x0000001209087224 */ /* 0x001fc800078e02ff */
[----:B------:R-:W-:Y:S02]  /*1770*/  IMAD.MOV R19, RZ, RZ, -R8 ;  /* 0x000000ffff137224 */ /* 0x000fe400078e0a08 */
[----:B------:R-:W-:-:S04]  /*1780*/  IMAD.MOV.U32 R8, RZ, RZ, RZ ;  /* 0x000000ffff087224 */ /* 0x000fc800078e00ff */
[----:B------:R-:W-:-:S06]  /*1790*/  IMAD.HI.U32 R8, R9, R19, R8 ;  /* 0x0000001309087227 */ /* 0x000fcc00078e0008 */
[----:B------:R-:W-:-:S05]  /*17a0*/  IMAD.HI.U32 R8, R8, R15, RZ ;  /* 0x0000000f08087227 */ /* 0x000fca00078e00ff */
[----:B------:R-:W-:-:S05]  /*17b0*/  IADD3 R9, PT, PT, -R8, RZ, RZ ;  /* 0x000000ff08097210 */ /* 0x000fca0007ffe1ff */
[----:B------:R-:W-:-:S05]  /*17c0*/  IMAD R9, R18, R9, R15 ;  /* 0x0000000912097224 */ /* 0x000fca00078e020f */
[----:B------:R-:W-:-:S13]  /*17d0*/  ISETP.GE.U32.AND P0, PT, R9, R18, PT ;  /* 0x000000120900720c */ /* 0x000fda0003f06070 */
[----:B------:R-:W-:Y:S02]  /*17e0*/  @P0 IMAD.IADD R9, R9, 0x1, -R18 ;  /* 0x0000000109090824 */ /* 0x000fe400078e0a12 */
[----:B------:R-:W-:-:S03]  /*17f0*/  @P0 VIADD R8, R8, 0x1 ;  /* 0x0000000108080836 */ /* 0x000fc60000000000 */
[----:B------:R-:W-:-:S13]  /*1800*/  ISETP.GE.U32.AND P1, PT, R9, R18, PT ;  /* 0x000000120900720c */ /* 0x000fda0003f26070 */
[----:B------:R-:W-:Y:S01]  /*1810*/  @P1 VIADD R8, R8, 0x1 ;  /* 0x0000000108081836 */ /* 0x000fe20000000000 */
[----:B------:R-:W-:-:S04]  /*1820*/  @!P2 LOP3.LUT R8, RZ, R18, RZ, 0x33, !PT ;  /* 0x00000012ff08a212 */ /* 0x000fc800078e33ff */
[----:B------:R-:W-:Y:S01]  /*1830*/  MOV R9, R8 ;  /* 0x0000000800097202 */ /* 0x000fe20000000f00 */
[----:B------:R-:W-:-:S04]  /*1840*/  IMAD.MOV R20, RZ, RZ, -R8 ;  /* 0x000000ffff147224 */ /* 0x000fc800078e0a08 */
[----:B------:R-:W-:Y:S01]  /*1850*/  IMAD R20, R18, R20, R15 ;  /* 0x0000001412147224 */ /* 0x000fe200078e020f */
[----:B------:R-:W-:Y:S06]  /*1860*/  BRA `(.L_x_41) ;  /* 0x00000000001c7947 */ /* 0x000fec0003800000 */
.L_x_40:
[----:B------:R-:W-:-:S07]  /*1870*/  MOV R10, 0x1890 ;  /* 0x00001890000a7802 */ /* 0x000fce0000000f00 */
[----:B-1----:R-:W-:Y:S05]  /*1880*/  CALL.REL.NOINC `($__internal_0_$__cuda_sm20_div_s64) ;  /* 0x0000000c00d07944 */ /* 0x002fea0003c00000 */
[----:B------:R-:W0:Y:S01]  /*1890*/  LDCU UR4, c[0x0][0x3b8] ;  /* 0x00007700ff0477ac */ /* 0x000e220008000800 */
[--C-:B------:R-:W-:Y:S02]  /*18a0*/  IMAD.MOV R20, RZ, RZ, -R8.reuse ;  /* 0x000000ffff147224 */ /* 0x100fe400078e0a08 */
[----:B------:R-:W-:Y:S02]  /*18b0*/  IMAD.MOV.U32 R9, RZ, RZ, R8 ;  /* 0x000000ffff097224 */ /* 0x000fe400078e0008 */
[----:B0-----:R-:W-:-:S04]  /*18c0*/  IMAD.U32 R18, RZ, RZ, UR4 ;  /* 0x00000004ff127e24 */ /* 0x001fc8000f8e00ff */
[----:B------:R-:W-:-:S07]  /*18d0*/  IMAD R20, R20, R18, R15 ;  /* 0x0000001214147224 */ /* 0x000fce00078e020f */
.L_x_41:
[----:B------:R-:W-:Y:S05]  /*18e0*/  BSYNC.RECONVERGENT B1 ;  /* 0x0000000000017941 */ /* 0x000fea0003800200 */
.L_x_39:
[----:B------:R-:W0:Y:S01]  /*18f0*/  LDCU.64 UR4, c[0x0][0x390] ;  /* 0x00007200ff0477ac */ /* 0x000e220008000a00 */
[----:B------:R-:W-:Y:S01]  /*1900*/  SHF.R.S64 R8, RZ, 0x1e, R9 ;  /* 0x0000001eff087819 */ /* 0x000fe20000001009 */
[----:B------:R-:W2:Y:S03]  /*1910*/  LDC R21, c[0x0][0x3b4] ;  /* 0x0000ed00ff157b82 */ /* 0x000ea60000000800 */
[----:B0-----:R-:W-:-:S04]  /*1920*/  IADD3 R8, P0, PT, R8, UR4, RZ ;  /* 0x0000000408087c10 */ /* 0x001fc8000ff1e0ff */
[----:B------:R-:W-:Y:S01]  /*1930*/  LEA.HI.X.SX32 R9, R9, UR5, 0x2, P0 ;  /* 0x0000000509097c11 */ /* 0x000fe200080f16ff */
[----:B------:R-:W0:Y:S04]  /*1940*/  LDCU.64 UR4, c[0x0][0x398] ;  /* 0x00007300ff0477ac */ /* 0x000e280008000a00 */
[----:B------:R3:W4:Y:S01]  /*1950*/  LDG.E R24, desc[UR6][R8.64] ;  /* 0x0000000608187981 */ /* 0x000722000c1e1900 */
[----:B--2---:R-:W-:-:S04]  /*1960*/  IABS R19, R21 ;  /* 0x0000001500137213 */ /* 0x004fc80000000000 */
[----:B------:R-:W2:Y:S01]  /*1970*/  I2F.RP R23, R19 ;  /* 0x0000001300177306 */ /* 0x000ea20000209400 */
[----:B---3--:R-:W-:-:S07]  /*1980*/  IABS R8, R20 ;  /* 0x0000001400087213 */ /* 0x008fce0000000000 */
[----:B--2---:R-:W2:Y:S02]  /*1990*/  MUFU.RCP R23, R23 ;  /* 0x0000001700177308 */ /* 0x004ea40000001000 */
[----:B--2---:R-:W-:-:S06]  /*19a0*/  VIADD R11, R23, 0xffffffe ;  /* 0x0ffffffe170b7836 */ /* 0x004fcc0000000000 */
[----:B------:R-:W2:Y:S02]  /*19b0*/  F2I.FTZ.U32.TRUNC.NTZ R11, R11 ;  /* 0x0000000b000b7305 */ /* 0x000ea4000021f000 */
[----:B--2---:R-:W-:-:S05]  /*19c0*/  IADD3 R10, PT, PT, RZ, -R11, RZ ;  /* 0x8000000bff0a7210 */ /* 0x004fca0007ffe0ff */
[----:B------:R-:W-:Y:S02]  /*19d0*/  IMAD R25, R10, R19, RZ ;  /* 0x000000130a197224 */ /* 0x000fe400078e02ff */
[----:B------:R-:W-:-:S04]  /*19e0*/  IMAD.MOV.U32 R10, RZ, RZ, RZ ;  /* 0x000000ffff0a7224 */ /* 0x000fc800078e00ff */
[----:B------:R-:W-:-:S06]  /*19f0*/  IMAD.HI.U32 R25, R11, R25, R10 ;  /* 0x000000190b197227 */ /* 0x000fcc00078e000a */
[----:B------:R-:W-:-:S04]  /*1a00*/  IMAD.HI.U32 R10, R25, R8, RZ ;  /* 0x00000008190a7227 */ /* 0x000fc800078e00ff */
[----:B------:R-:W-:-:S04]  /*1a10*/  IMAD.MOV R9, RZ, RZ, -R10 ;  /* 0x000000ffff097224 */ /* 0x000fc800078e0a0a */
        /* <DEDUP_REMOVED lines=8> */
[----:B------:R-:W2:Y:S05]  /*1aa0*/  LDC.64 R8, c[0x0][0x3a0] ;  /* 0x0000e800ff087b82 */ /* 0x000eaa0000000a00 */
[----:B------:R-:W-:-:S05]  /*1ab0*/  @P0 IADD3 R10, PT, PT, R10, 0x1, RZ ;  /* 0x000000010a0a0810 */ /* 0x000fca0007ffe0ff */
[----:B------:R-:W-:-:S04]  /*1ac0*/  IMAD.MOV.U32 R19, RZ, RZ, R10 ;  /* 0x000000ffff137224 */ /* 0x000fc800078e000a */
[----:B------:R-:W-:Y:S01]  /*1ad0*/  @!P2 IMAD.MOV R19, RZ, RZ, -R19 ;  /* 0x000000ffff13a224 */ /* 0x000fe200078e0a13 */
[----:B------:R-:W-:-:S05]  /*1ae0*/  @!P1 LOP3.LUT R19, RZ, R21, RZ, 0x33, !PT ;  /* 0x00000015ff139212 */ /* 0x000fca00078e33ff */
[----:B------:R-:W-:-:S04]  /*1af0*/  IMAD.MOV R10, RZ, RZ, -R19 ;  /* 0x000000ffff0a7224 */ /* 0x000fc800078e0a13 */
[----:B------:R-:W-:Y:S01]  /*1b00*/  IMAD R20, R21, R10, R20 ;  /* 0x0000000a15147224 */ /* 0x000fe200078e0214 */
[----:B0-----:R-:W-:-:S04]  /*1b10*/  LEA R10, P0, R15, UR4, 0x3 ;  /* 0x000000040f0a7c11 */ /* 0x001fc8000f8018ff */
[----:B------:R-:W-:-:S06]  /*1b20*/  LEA.HI.X R11, R15, UR5, R22, 0x3, P0 ;  /* 0x000000050f0b7c11 */ /* 0x000fcc00080f1c16 */
[----:B------:R-:W3:Y:S01]  /*1b30*/  LDG.E.64 R10, desc[UR6][R10.64] ;  /* 0x000000060a0a7981 */ /* 0x000ee2000c1e1b00 */
[----:B----4-:R-:W-:-:S04]  /*1b40*/  IMAD R21, R24, R21, R20 ;  /* 0x0000001518157224 */ /* 0x010fc800078e0214 */
[----:B--2---:R-:W-:-:S06]  /*1b50*/  IMAD.WIDE R8, R21, 0x8, R8 ;  /* 0x0000000815087825 */ /* 0x004fcc00078e0208 */
[----:B------:R-:W3:Y:S01]  /*1b60*/  LDG.E.64.CONSTANT R8, desc[UR6][R8.64] ;  /* 0x0000000608087981 */ /* 0x000ee2000c1e9b00 */
[----:B------:R-:W0:Y:S01]  /*1b70*/  S2UR UR5, SR_CgaCtaId ;  /* 0x00000000000579c3 */ /* 0x000e220000008800 */
[----:B------:R-:W-:Y:S01]  /*1b80*/  UMOV UR4, 0x400 ;  /* 0x0000040000047882 */ /* 0x000fe20000000000 */
[----:B------:R-:W-:Y:S01]  /*1b90*/  BSSY.RECONVERGENT B1, `(.L_x_42) ;  /* 0x0000008000017945 */ /* 0x000fe20003800200 */
[----:B0-----:R-:W-:-:S06]  /*1ba0*/  ULEA UR4, UR5, UR4, 0x18 ;  /* 0x0000000405047291 */ /* 0x001fcc000f8ec0ff */
[----:B------:R-:W-:Y:S01]  /*1bb0*/  LEA R19, R19, UR4, 0x3 ;  /* 0x0000000413137c11 */ /* 0x000fe2000f8e18ff */
[----:B---3--:R-:W-:-:S11]  /*1bc0*/  DMUL R20, R10, R8 ;  /* 0x000000080a147228 */ /* 0x008fd60000000000 */
.L_x_43:
[----:B------:R-:W0:Y:S02]  /*1bd0*/  LDS.64 R8, [R19] ;  /* 0x0000000013087984 */ /* 0x000e240000000a00 */
[----:B0-----:R-:W-:-:S07]  /*1be0*/  DADD R10, R20, R8 ;  /* 0x00000000140a7229 */ /* 0x001fce0000000008 */
[----:B------:R-:W0:Y:S02]  /*1bf0*/  ATOMS.CAST.SPIN.64 P0, [R19], R8, R10 ;  /* 0x000000081300758d */ /* 0x000e24000180040a */
[----:B0-----:R-:W-:Y:S05]  /*1c00*/  @!P0 BRA `(.L_x_43) ;  /* 0xfffffffc00f08947 */ /* 0x001fea000383ffff */
[----:B------:R-:W-:Y:S05]  /*1c10*/  BSYNC.RECONVERGENT B1 ;  /* 0x0000000000017941 */ /* 0x000fea0003800200 */
.L_x_42:
[----:B-1----:R-:W-:-:S05]  /*1c20*/  IADD3 R15, P0, PT, R4, R15, RZ ;  /* 0x0000000f040f7210 */ /* 0x002fca0007f1e0ff */
[----:B------:R-:W-:Y:S01]  /*1c30*/  IMAD.X R22, RZ, RZ, R22, P0 ;  /* 0x000000ffff167224 */ /* 0x000fe200000e0616 */
[----:B------:R-:W-:-:S04]  /*1c40*/  ISETP.GE.U32.AND P0, PT, R15, R16, PT ;  /* 0x000000100f00720c */ /* 0x000fc80003f06070 */
[----:B------:R-:W-:-:S13]  /*1c50*/  ISETP.GE.AND.EX P0, PT, R22, R7, PT, P0 ;  /* 0x000000071600720c */ /* 0x000fda0003f06300 */
[----:B------:R-:W-:Y:S05]  /*1c60*/  @!P0 BRA `(.L_x_44) ;  /* 0xfffffff800888947 */ /* 0x000fea000383ffff */
.L_x_38:
[----:B------:R-:W0:Y:S01]  /*1c70*/  LDC R15, c[0x0][0x3b0] ;  /* 0x0000ec00ff0f7b82 */ /* 0x000e220000000800 */
[----:B------:R-:W-:Y:S05]  /*1c80*/  WARPSYNC.ALL ;  /* 0x0000000000007948 */ /* 0x000fea0003800000 */
[----:B------:R-:W-:Y:S02]  /*1c90*/  BSSY B1, `(.L_x_45) ;  /* 0x0000014000017945 */ /* 0x000fe40003800000 */
[----:B------:R-:W-:Y:S01]  /*1ca0*/  BAR.SYNC.DEFER_BLOCKING 0x0 ;  /* 0x0000000000007b1d */ /* 0x000fe20000010000 */
[----:B0-----:R-:W-:-:S13]  /*1cb0*/  ISETP.GE.AND P0, PT, R6, R15, PT ;  /* 0x0000000f0600720c */ /* 0x001fda0003f06270 */
[----:B------:R-:W-:Y:S05]  /*1cc0*/  @P0 BRA `(.L_x_46) ;  /* 0x0000000000400947 */ /* 0x000fea0003800000 */
[----:B------:R-:W0:Y:S01]  /*1cd0*/  S2R R9, SR_CgaCtaId ;  /* 0x0000000000097919 */ /* 0x000e220000008800 */
[----:B------:R-:W-:Y:S02]  /*1ce0*/  MOV R8, 0x400 ;  /* 0x0000040000087802 */ /* 0x000fe40000000f00 */
[----:B------:R-:W-:Y:S02]  /*1cf0*/  MOV R7, R6 ;  /* 0x0000000600077202 */ /* 0x000fe40000000f00 */
[----:B0-----:R-:W-:-:S07]  /*1d00*/  LEA R20, R9, R8, 0x18 ;  /* 0x0000000809147211 */ /* 0x001fce00078ec0ff */
.L_x_47:
[----:B0-----:R-:W-:Y:S01]  /*1d10*/  IMAD R8, R7, 0x8, R20 ;  /* 0x0000000807087824 */ /* 0x001fe200078e0214 */
[--C-:B------:R-:W-:Y:S01]  /*1d20*/  SHF.R.S32.HI R11, RZ, 0x1f, R7.reuse ;  /* 0x0000001fff0b7819 */ /* 0x100fe20000011407 */
[----:B------:R-:W-:Y:S01]  /*1d30*/  IMAD.MOV.U32 R10, RZ, RZ, R7 ;  /* 0x000000ffff0a7224 */ /* 0x000fe200078e0007 */
[----:B------:R-:W-:Y:S05]  /*1d40*/  YIELD ;  /* 0x0000000000007946 */ /* 0x000fea0003800000 */
[----:B------:R-:W0:Y:S01]  /*1d50*/  LDS.64 R8, [R8] ;  /* 0x0000000008087984 */ /* 0x000e220000000a00 */
[----:B------:R-:W-:-:S04]  /*1d60*/  IMAD.WIDE R10, R14, R15, R10 ;  /* 0x0000000f0e0a7225 */ /* 0x000fc800078e020a */
[----:B-1----:R-:W-:Y:S01]  /*1d70*/  IMAD.IADD R7, R4, 0x1, R7 ;  /* 0x0000000104077824 */ /* 0x002fe200078e0207 */
[----:B------:R-:W-:-:S04]  /*1d80*/  LEA R16, P0, R10, UR10, 0x3 ;  /* 0x0000000a0a107c11 */ /* 0x000fc8000f8018ff */
[----:B------:R-:W-:Y:S02]  /*1d90*/  LEA.HI.X R17, R10, UR11, R11, 0x3, P0 ;  /* 0x0000000b0a117c11 */ /* 0x000fe400080f1c0b */
[----:B------:R-:W-:-:S03]  /*1da0*/  ISETP.GE.AND P0, PT, R7, R15, PT ;  /* 0x0000000f0700720c */ /* 0x000fc60003f06270 */
[----:B0-----:R0:W-:Y:S10]  /*1db0*/  REDG.E.ADD.F64.RN.STRONG.GPU desc[UR6][R16.64], R8 ;  /* 0x00000008100079a6 */ /* 0x0011f4000c12ff06 */
[----:B------:R-:W-:Y:S05]  /*1dc0*/  @!P0 BRA `(.L_x_47) ;  /* 0xfffffffc00d08947 */ /* 0x000fea000383ffff */
.L_x_46:
[----:B------:R-:W-:Y:S05]  /*1dd0*/  BSYNC B1 ;  /* 0x0000000000017941 */ /* 0x000fea0003800000 */
.L_x_45:
[----:B------:R-:W-:-:S05]  /*1de0*/  VIADD R14, R14, 0x1 ;  /* 0x000000010e0e7836 */ /* 0x000fca0000000000 */
[----:B------:R-:W-:-:S13]  /*1df0*/  ISETP.NE.AND P0, PT, R14, R5, PT ;  /* 0x000000050e00720c */ /* 0x000fda0003f05270 */
[----:B------:R-:W-:Y:S05]  /*1e00*/  @P0 BRA `(.L_x_48) ;  /* 0xfffffff400840947 */ /* 0x000fea000383ffff */
.L_x_34:
[----:B0-----:R-:W0:Y:S08]  /*1e10*/  LDC R10, c[0x0][0x3b0] ;  /* 0x0000ec00ff0a7b82 */ /* 0x001e300000000800 */
[----:B------:R-:W2:Y:S01]  /*1e20*/  LDC.64 R8, c[0x0][0x388] ;  /* 0x0000e200ff087b82 */ /* 0x000ea20000000a00 */
[----:B------:R-:W-:Y:S05]  /*1e30*/  WARPSYNC.ALL ;  /* 0x0000000000007948 */ /* 0x000fea0003800000 */
[----:B0-----:R-:W-:Y:S01]  /*1e40*/  ISETP.GE.AND P0, PT, R6, R10, PT ;  /* 0x0000000a0600720c */ /* 0x001fe20003f06270 */
[----:B------:R-:W-:Y:S01]  /*1e50*/  BSSY.RECONVERGENT B1, `(.L_x_49) ;  /* 0x000000e000017945 */ /* 0x000fe20003800200 */
[----:B--2---:R-:W-:-:S06]  /*1e60*/  IMAD.WIDE R8, R5, 0x4, R8 ;  /* 0x0000000405087825 */ /* 0x004fcc00078e0208 */
[----:B------:R0:W5:Y:S01]  /*1e70*/  LDG.E R9, desc[UR6][R8.64] ;  /* 0x0000000608097981 */ /* 0x000162000c1e1900 */
[----:B------:R-:W-:Y:S06]  /*1e80*/  BAR.SYNC.DEFER_BLOCKING 0x0 ;  /* 0x0000000000007b1d */ /* 0x000fec0000010000 */
[----:B------:R-:W-:Y:S05]  /*1e90*/  @P0 BRA `(.L_x_50) ;  /* 0x0000000000240947 */ /* 0x000fea0003800000 */
[----:B------:R-:W2:Y:S01]  /*1ea0*/  S2R R11, SR_CgaCtaId ;  /* 0x00000000000b7919 */ /* 0x000ea20000008800 */
[----:B0-----:R-:W-:Y:S02]  /*1eb0*/  MOV R8, 0x400 ;  /* 0x0000040000087802 */ /* 0x001fe40000000f00 */
[----:B------:R-:W-:Y:S02]  /*1ec0*/  MOV R7, R6 ;  /* 0x0000000600077202 */ /* 0x000fe40000000f00 */
[----:B--2---:R-:W-:-:S07]  /*1ed0*/  LEA R14, R11, R8, 0x18 ;  /* 0x000000080b0e7211 */ /* 0x004fce00078ec0ff */
.L_x_51:
[----:B------:R-:W-:Y:S02]  /*1ee0*/  IMAD R8, R7, 0x8, R14 ;  /* 0x0000000807087824 */ /* 0x000fe400078e020e */
[----:B-1----:R-:W-:-:S03]  /*1ef0*/  IMAD.IADD R7, R4, 0x1, R7 ;  /* 0x0000000104077824 */ /* 0x002fc600078e0207 */
[----:B------:R2:W-:Y:S02]  /*1f00*/  STS.64 [R8], RZ ;  /* 0x000000ff08007388 */ /* 0x0005e40000000a00 */
[----:B------:R-:W-:-:S13]  /*1f10*/  ISETP.GE.AND P0, PT, R7, R10, PT ;  /* 0x0000000a0700720c */ /* 0x000fda0003f06270 */
[----:B--2---:R-:W-:Y:S05]  /*1f20*/  @!P0 BRA `(.L_x_51) ;  /* 0xfffffffc00ec8947 */ /* 0x004fea000383ffff */
.L_x_50:
[----:B------:R-:W-:Y:S05]  /*1f30*/  BSYNC.RECONVERGENT B1 ;  /* 0x0000000000017941 */ /* 0x000fea0003800200 */
.L_x_49:
[----:B------:R-:W2:Y:S01]  /*1f40*/  LDCU UR4, c[0x0][0x3bc] ;  /* 0x00007780ff0477ac */ /* 0x000ea20008000800 */
[----:B-----5:R-:W-:-:S05]  /*1f50*/  SHF.R.S32.HI R7, RZ, 0x1f, R9 ;  /* 0x0000001fff077819 */ /* 0x020fca0000011409 */
[-C--:B0-----:R-:W-:Y:S02]  /*1f60*/  IMAD R8, R7, R18.reuse, RZ ;  /* 0x0000001207087224 */ /* 0x081fe400078e02ff */
[----:B------:R-:W-:Y:S02]  /*1f70*/  IMAD.MOV.U32 R7, RZ, RZ, RZ ;  /* 0x000000ffff077224 */ /* 0x000fe400078e00ff */
[C---:B------:R-:W-:Y:S01]  /*1f80*/  IMAD.WIDE.U32 R18, R9.reuse, R18, R6 ;  /* 0x0000001209127225 */ /* 0x040fe200078e0006 */
[----:B------:R-:W-:Y:S02]  /*1f90*/  BAR.SYNC.DEFER_BLOCKING 0x0 ;  /* 0x0000000000007b1d */ /* 0x000fe40000010000 */
[----:B------:R-:W-:Y:S01]  /*1fa0*/  ISETP.GE.U32.AND P0, PT, R18, R12, PT ;  /* 0x0000000c1200720c */ /* 0x000fe20003f06070 */
[----:B--2---:R-:W-:-:S04]  /*1fb0*/  IMAD R7, R9, UR4, R8 ;  /* 0x0000000409077c24 */ /* 0x004fc8000f8e0208 */
[----:B------:R-:W-:-:S05]  /*1fc0*/  IMAD.IADD R22, R19, 0x1, R7 ;  /* 0x0000000113167824 */ /* 0x000fca00078e0207 */
[----:B------:R-:W-:-:S13]  /*1fd0*/  ISETP.GE.AND.EX P0, PT, R22, R13, PT, P0 ;  /* 0x0000000d1600720c */ /* 0x000fda0003f06300 */
[----:B------:R-:W-:Y:S05]  /*1fe0*/  @P0 BRA `(.L_x_52) ;  /* 0x0000000400740947 */ /* 0x000fea0003800000 */
[----:B------:R-:W-:-:S07]  /*1ff0*/  MOV R7, R18 ;  /* 0x0000001200077202 */ /* 0x000fce0000000f00 */
.L_x_58:
[----:B------:R-:W-:Y:S05]  /*2000*/  YIELD ;  /* 0x0000000000007946 */ /* 0x000fea0003800000 */
[----:B------:R-:W0:Y:S01]  /*2010*/  LDCU UR4, c[0x0][0x3bc] ;  /* 0x00007780ff0477ac */ /* 0x000e220008000800 */
[----:B------:R-:W-:Y:S01]  /*2020*/  BSSY.RECONVERGENT B1, `(.L_x_53) ;  /* 0x0000020000017945 */ /* 0x000fe20003800200 */
[----:B0-----:R-:W-:-:S04]  /*2030*/  LOP3.LUT R8, R22, UR4, RZ, 0xfc, !PT ;  /* 0x0000000416087c12 */ /* 0x001fc8000f8efcff */
[----:B------:R-:W-:-:S13]  /*2040*/  ISETP.NE.U32.AND P0, PT, R8, RZ, PT ;  /* 0x000000ff0800720c */ /* 0x000fda0003f05070 */
[----:B------:R-:W-:Y:S05]  /*2050*/  @P0 BRA `(.L_x_54) ;  /* 0x0000000000580947 */ /* 0x000fea0003800000 */
[----:B------:R-:W0:Y:S01]  /*2060*/  LDCU UR4, c[0x0][0x3b8] ;  /* 0x00007700ff0477ac */ /* 0x000e220008000800 */
[----:B------:R-:W-:Y:S01]  /*2070*/  IMAD.MOV.U32 R8, RZ, RZ, RZ ;  /* 0x000000ffff087224 */ /* 0x000fe200078e00ff */
[----:B0-----:R-:W0:Y:S01]  /*2080*/  I2F.U32.RP R11, UR4 ;  /* 0x00000004000b7d06 */ /* 0x001e220008209000 */
[----:B------:R-:W-:-:S07]  /*2090*/  ISETP.NE.U32.AND P2, PT, RZ, UR4, PT ;  /* 0x00000004ff007c0c */ /* 0x000fce000bf45070 */
[----:B0-----:R-:W0:Y:S02]  /*20a0*/  MUFU.RCP R11, R11 ;  /* 0x0000000b000b7308 */ /* 0x001e240000001000 */
[----:B0-----:R-:W-:-:S06]  /*20b0*/  VIADD R14, R11, 0xffffffe ;  /* 0x0ffffffe0b0e7836 */ /* 0x001fcc0000000000 */
[----:B------:R-:W0:Y:S02]  /*20c0*/  F2I.FTZ.U32.TRUNC.NTZ R9, R14 ;  /* 0x0000000e00097305 */ /* 0x000e24000021f000 */
[----:B0-----:R-:W-:-:S04]  /*20d0*/  IMAD.MOV R15, RZ, RZ, -R9 ;  /* 0x000000ffff0f7224 */ /* 0x001fc800078e0a09 */
[----:B------:R-:W-:-:S04]  /*20e0*/  IMAD R15, R15, UR4, RZ ;  /* 0x000000040f0f7c24 */ /* 0x000fc8000f8e02ff */
[----:B------:R-:W-:-:S06]  /*20f0*/  IMAD.HI.U32 R8, R9, R15, R8 ;  /* 0x0000000f09087227 */ /* 0x000fcc00078e0008 */
[----:B------:R-:W-:-:S04]  /*2100*/  IMAD.HI.U32 R8, R8, R7, RZ ;  /* 0x0000000708087227 */ /* 0x000fc800078e00ff */
[----:B------:R-:W-:-:S04]  /*2110*/  IMAD.MOV R10, RZ, RZ, -R8 ;  /* 0x000000ffff0a7224 */ /* 0x000fc800078e0a08 */
[----:B------:R-:W-:-:S05]  /*2120*/  IMAD R9, R10, UR4, R7 ;  /* 0x000000040a097c24 */ /* 0x000fca000f8e0207 */
[----:B------:R-:W-:-:S13]  /*2130*/  ISETP.GE.U32.AND P0, PT, R9, UR4, PT ;  /* 0x0000000409007c0c */ /* 0x000fda000bf06070 */
[----:B------:R-:W-:Y:S01]  /*2140*/  @P0 IADD3 R9, PT, PT, R9, -UR4, RZ ;  /* 0x8000000409090c10 */ /* 0x000fe2000fffe0ff */
[----:B------:R-:W-:-:S03]  /*2150*/  @P0 VIADD R8, R8, 0x1 ;  /* 0x0000000108080836 */ /* 0x000fc60000000000 */
[----:B------:R-:W-:-:S13]  /*2160*/  ISETP.GE.U32.AND P1, PT, R9, UR4, PT ;  /* 0x0000000409007c0c */ /* 0x000fda000bf26070 */
[----:B------:R-:W-:Y:S01]  /*2170*/  @P1 VIADD R8, R8, 0x1 ;  /* 0x0000000108081836 */ /* 0x000fe20000000000 */
[----:B------:R-:W-:-:S05]  /*2180*/  @!P2 LOP3.LUT R8, RZ, UR4, RZ, 0x33, !PT ;  /* 0x00000004ff08ac12 */ /* 0x000fca000f8e33ff */
[----:B------:R-:W-:-:S04]  /*2190*/  IMAD.MOV R10, RZ, RZ, -R8 ;  /* 0x000000ffff0a7224 */ /* 0x000fc800078e0a08 */
[----:B------:R-:W-:Y:S01]  /*21a0*/  IMAD R10, R10, UR4, R7 ;  /* 0x000000040a0a7c24 */ /* 0x000fe2000f8e0207 */
[----:B------:R-:W-:Y:S06]  /*21b0*/  BRA `(.L_x_55) ;  /* 0x0000000000187947 */ /* 0x000fec0003800000 */
.L_x_54:
[----:B------:R-:W-:Y:S01]  /*21c0*/  IMAD.MOV.U32 R15, RZ, RZ, R7 ;  /* 0x000000ffff0f7224 */ /* 0x000fe200078e0007 */
[----:B------:R-:W-:-:S07]  /*21d0*/  MOV R10, 0x21f0 ;  /* 0x000021f0000a7802 */ /* 0x000fce0000000f00 */
[----:B-1----:R-:W-:Y:S05]  /*21e0*/  CALL.REL.NOINC `($__internal_0_$__cuda_sm20_div_s64) ;  /* 0x0000000400787944 */ /* 0x002fea0003c00000 */
[----:B------:R-:W0:Y:S01]  /*21f0*/  LDCU UR4, c[0x0][0x3b8] ;  /* 0x00007700ff0477ac */ /* 0x000e220008000800 */
[----:B------:R-:W-:-:S05]  /*2200*/  IADD3 R10, PT, PT, -R8, RZ, RZ ;  /* 0x000000ff080a7210 */ /* 0x000fca0007ffe1ff */
[----:B0-----:R-:W-:-:S07]  /*2210*/  IMAD R10, R10, UR4, R7 ;  /* 0x000000040a0a7c24 */ /* 0x001fce000f8e0207 */
.L_x_55:
[----:B------:R-:W-:Y:S05]  /*2220*/  BSYNC.RECONVERGENT B1 ;  /* 0x0000000000017941 */ /* 0x000fea0003800200 */
.L_x_53:
        /* <DEDUP_REMOVED lines=13> */
[----:B--2---:R-:W-:-:S04]  /*2300*/  IMAD.MOV R8, RZ, RZ, -R9 ;  /* 0x000000ffff087224 */ /* 0x004fc800078e0a09 */
[----:B------:R-:W-:Y:S02]  /*2310*/  IMAD R19, R8, R17, RZ ;  /* 0x0000001108137224 */ /* 0x000fe400078e02ff */
[----:B------:R-:W-:-:S04]  /*2320*/  IMAD.MOV.U32 R8, RZ, RZ, RZ ;  /* 0x000000ffff087224 */ /* 0x000fc800078e00ff */
[----:B------:R-:W-:-:S04]  /*2330*/  IMAD.HI.U32 R19, R9, R19, R8 ;  /* 0x0000001309137227 */ /* 0x000fc800078e0008 */
[----:B------:R-:W-:-:S04]  /*2340*/  IMAD.MOV.U32 R8, RZ, RZ, R15 ;  /* 0x000000ffff087224 */ /* 0x000fc800078e000f */
        /* <DEDUP_REMOVED lines=29> */
.L_x_57:
[----:B------:R-:W0:Y:S02]  /*2520*/  LDS.64 R8, [R17] ;  /* 0x0000000011087984 */ /* 0x000e240000000a00 */
[----:B0-----:R-:W-:-:S07]  /*2530*/  DADD R10, R14, R8 ;  /* 0x000000000e0a7229 */ /* 0x001fce0000000008 */
[----:B------:R-:W0:Y:S02]  /*2540*/  ATOMS.CAST.SPIN.64 P0, [R17], R8, R10 ;  /* 0x000000081100758d */ /* 0x000e24000180040a */
[----:B0-----:R-:W-:Y:S05]  /*2550*/  @!P0 BRA `(.L_x_57) ;  /* 0xfffffffc00f08947 */ /* 0x001fea000383ffff */
[----:B------:R-:W-:Y:S05]  /*2560*/  BSYNC.RECONVERGENT B1 ;  /* 0x0000000000017941 */ /* 0x000fea0003800200 */
.L_x_56:
[----:B-1----:R-:W-:-:S05]  /*2570*/  IADD3 R7, P0, PT, R4, R7, RZ ;  /* 0x0000000704077210 */ /* 0x002fca0007f1e0ff */
[----:B------:R-:W-:Y:S01]  /*2580*/  IMAD.X R22, RZ, RZ, R22, P0 ;  /* 0x000000ffff167224 */ /* 0x000fe200000e0616 */
[----:B------:R-:W-:-:S04]  /*2590*/  ISETP.GE.U32.AND P0, PT, R7, R12, PT ;  /* 0x0000000c0700720c */ /* 0x000fc80003f06070 */
[----:B------:R-:W-:-:S13]  /*25a0*/  ISETP.GE.AND.EX P0, PT, R22, R13, PT, P0 ;  /* 0x0000000d1600720c */ /* 0x000fda0003f06300 */
[----:B------:R-:W-:Y:S05]  /*25b0*/  @!P0 BRA `(.L_x_58) ;  /* 0xfffffff800908947 */ /* 0x000fea000383ffff */
.L_x_52:
[----:B------:R-:W0:Y:S01]  /*25c0*/  LDC R17, c[0x0][0x3b0] ;  /* 0x0000ec00ff117b82 */ /* 0x000e220000000800 */
[----:B------:R-:W-:Y:S07]  /*25d0*/  WARPSYNC.ALL ;  /* 0x0000000000007948 */ /* 0x000fee0003800000 */
[----:B------:R-:W-:Y:S01]  /*25e0*/  BAR.SYNC.DEFER_BLOCKING 0x0 ;  /* 0x0000000000007b1d */ /* 0x000fe20000010000 */
[----:B0-----:R-:W-:-:S13]  /*25f0*/  ISETP.GE.AND P0, PT, R6, R17, PT ;  /* 0x000000110600720c */ /* 0x001fda0003f06270 */
[----:B------:R-:W-:Y:S05]  /*2600*/  @P0 BRA `(.L_x_20) ;  /* 0x0000000000540947 */ /* 0x000fea0003800000 */
[----:B------:R-:W0:Y:S01]  /*2610*/  S2R R13, SR_CgaCtaId ;  /* 0x00000000000d7919 */ /* 0x000e220000008800 */
[----:B------:R-:W2:Y:S01]  /*2620*/  LDC.64 R8, c[0x0][0x3a8] ;  /* 0x0000ea00ff087b82 */ /* 0x000ea20000000a00 */
[----:B------:R-:W-:Y:S01]  /*2630*/  SHF.R.S32.HI R0, RZ, 0x1f, R5 ;  /* 0x0000001fff007819 */ /* 0x000fe20000011405 */
[----:B------:R-:W-:Y:S01]  /*2640*/  IMAD.WIDE.U32 R10, R5, R17, RZ ;  /* 0x00000011050a7225 */ /* 0x000fe200078e00ff */
[----:B------:R-:W-:-:S03]  /*2650*/  SHF.R.S32.HI R7, RZ, 0x1f, R17 ;  /* 0x0000001fff077819 */ /* 0x000fc60000011411 */
[----:B------:R-:W-:-:S04]  /*2660*/  IMAD R0, R0, R17, RZ ;  /* 0x0000001100007224 */ /* 0x000fc800078e02ff */
[----:B------:R-:W-:Y:S01]  /*2670*/  IMAD R7, R5, R7, R0 ;  /* 0x0000000705077224 */ /* 0x000fe200078e0200 */
[----:B------:R-:W-:Y:S01]  /*2680*/  MOV R0, 0x400 ;  /* 0x0000040000007802 */ /* 0x000fe20000000f00 */
[----:B------:R-:W-:Y:S02]  /*2690*/  IMAD.MOV.U32 R5, RZ, RZ, R6 ;  /* 0x000000ffff057224 */ /* 0x000fe400078e0006 */
[----:B------:R-:W-:Y:S01]  /*26a0*/  IMAD.IADD R16, R11, 0x1, R7 ;  /* 0x000000010b107824 */ /* 0x000fe200078e0207 */
[----:B0-----:R-:W-:-:S07]  /*26b0*/  LEA R18, R13, R0, 0x18 ;  /* 0x000000000d127211 */ /* 0x001fce00078ec0ff */
.L_x_59:
[C---:B0-----:R-:W-:Y:S02]  /*26c0*/  LEA R12, R5.reuse, R18, 0x3 ;  /* 0x00000012050c7211 */ /* 0x041fe400078e18ff */
[----:B------:R-:W-:-:S04]  /*26d0*/  IADD3 R0, P0, PT, R5, R10, RZ ;  /* 0x0000000a05007210 */ /* 0x000fc80007f1e0ff */
[----:B------:R-:W0:Y:S01]  /*26e0*/  LDS.64 R12, [R12] ;  /* 0x000000000c0c7984 */ /* 0x000e220000000a00 */
[----:B------:R-:W-:Y:S01]  /*26f0*/  LEA.HI.X.SX32 R2, R5, R16, 0x1, P0 ;  /* 0x0000001005027211 */ /* 0x000fe200000f0eff */
[----:B-1----:R-:W-:Y:S01]  /*2700*/  IMAD.IADD R5, R4, 0x1, R5 ;  /* 0x0000000104057824 */ /* 0x002fe200078e0205 */
[----:B--2---:R-:W-:-:S04]  /*2710*/  LEA R14, P0, R0, R8, 0x3 ;  /* 0x00000008000e7211 */ /* 0x004fc800078018ff */
[----:B------:R-:W-:Y:S02]  /*2720*/  LEA.HI.X R15, R0, R9, R2, 0x3, P0 ;  /* 0x00000009000f7211 */ /* 0x000fe400000f1c02 */
[----:B------:R-:W-:-:S03]  /*2730*/  ISETP.GE.AND P0, PT, R5, R17, PT ;  /* 0x000000110500720c */ /* 0x000fc60003f06270 */
[----:B0-----:R0:W-:Y:S10]  /*2740*/  REDG.E.ADD.F64.RN.STRONG.GPU desc[UR6][R14.64], R12 ;  /* 0x0000000c0e0079a6 */ /* 0x0011f4000c12ff06 */
[----:B------:R-:W-:Y:S05]  /*2750*/  @!P0 BRA `(.L_x_59) ;  /* 0xfffffffc00d88947 */ /* 0x000fea000383ffff */
.L_x_20:
[----:B------:R-:W-:Y:S05]  /*2760*/  BSYNC B0 ;  /* 0x0000000000007941 */ /* 0x000fea0003800000 */
.L_x_5:
[----:B------:R-:W3:Y:S01]  /*2770*/  LDCU UR4, c[0x0][0x370] ;  /* 0x00006e00ff0477ac */ /* 0x000ee20008000800 */
[----:B------:R-:W4:Y:S01]  /*2780*/  LDCU UR5, c[0x0][0x3d0] ;  /* 0x00007a00ff0577ac */ /* 0x000f220008000800 */
[----:B---3--:R-:W-:-:S05]  /*2790*/  VIADD R3, R3, UR4 ;  /* 0x0000000403037c36 */ /* 0x008fca0008000000 */
[----:B----4-:R-:W-:-:S13]  /*27a0*/  ISETP.GE.AND P0, PT, R3, UR5, PT ;  /* 0x0000000503007c0c */ /* 0x010fda000bf06270 */
[----:B------:R-:W-:Y:S05]  /*27b0*/  @!P0 BRA `(.L_x_60) ;  /* 0xffffffd800348947 */ /* 0x000fea000383ffff */
[----:B------:R-:W-:Y:S05]  /*27c0*/  EXIT ;  /* 0x000000000000794d */ /* 0x000fea0003800000 */
        .weak           $__internal_0_$__cuda_sm20_div_s64
        .type           $__internal_0_$__cuda_sm20_div_s64,@function
        .size           $__internal_0_$__cuda_sm20_div_s64,(.L_x_62 - $__internal_0_$__cuda_sm20_div_s64)
$__internal_0_$__cuda_sm20_div_s64:
[-C--:B------:R-:W-:Y:S02]  /*27d0*/  IADD3 R11, P2, PT, RZ, -R2.reuse, RZ ;  /* 0x80000002ff0b7210 */ /* 0x080fe40007f5e0ff */
[----:B------:R-:W-:Y:S02]  /*27e0*/  ISETP.GE.AND P0, PT, R0, RZ, PT ;  /* 0x000000ff0000720c */ /* 0x000fe40003f06270 */
[----:B------:R-:W-:Y:S01]  /*27f0*/  ISETP.GE.AND P4, PT, R22, RZ, PT ;  /* 0x000000ff1600720c */ /* 0x000fe20003f86270 */
[----:B------:R-:W-:Y:S01]  /*2800*/  IMAD.X R9, RZ, RZ, ~R0, P2 ;  /* 0x000000ffff097224 */ /* 0x000fe200010e0e00 */
[----:B------:R-:W-:-:S04]  /*2810*/  SEL R8, R11, R2, !P0 ;  /* 0x000000020b087207 */ /* 0x000fc80004000000 */
[----:B------:R-:W-:-:S04]  /*2820*/  SEL R9, R9, R0, !P0 ;  /* 0x0000000009097207 */ /* 0x000fc80004000000 */
[----:B------:R-:W0:Y:S08]  /*2830*/  I2F.U64.RP R18, R8 ;  /* 0x0000000800127312 */ /* 0x000e300000309000 */
[----:B0-----:R-:W0:Y:S02]  /*2840*/  MUFU.RCP R24, R18 ;  /* 0x0000001200187308 */ /* 0x001e240000001000 */
[----:B0-----:R-:W-:-:S06]  /*2850*/  VIADD R24, R24, 0x1ffffffe ;  /* 0x1ffffffe18187836 */ /* 0x001fcc0000000000 */
[----:B------:R-:W0:Y:S02]  /*2860*/  F2I.U64.TRUNC R24, R24 ;  /* 0x0000001800187311 */ /* 0x000e24000020d800 */
[----:B0-----:R-:W-:-:S04]  /*2870*/  IMAD.WIDE.U32 R26, R24, R8, RZ ;  /* 0x00000008181a7225 */ /* 0x001fc800078e00ff */
[C---:B------:R-:W-:Y:S01]  /*2880*/  IMAD R11, R24.reuse, R9, R27 ;  /* 0x00000009180b7224 */ /* 0x040fe200078e021b */
[----:B------:R-:W-:Y:S01]  /*2890*/  IADD3 R27, P0, PT, RZ, -R26, RZ ;  /* 0x8000001aff1b7210 */ /* 0x000fe20007f1e0ff */
[----:B------:R-:W-:Y:S02]  /*28a0*/  IMAD.MOV.U32 R29, RZ, RZ, R24 ;  /* 0x000000ffff1d7224 */ /* 0x000fe400078e0018 */
[----:B------:R-:W-:Y:S02]  /*28b0*/  IMAD R11, R25, R8, R11 ;  /* 0x00000008190b7224 */ /* 0x000fe400078e020b */
[----:B------:R-:W-:-:S03]  /*28c0*/  IMAD.HI.U32 R28, R24, R27, RZ ;  /* 0x0000001b181c7227 */ /* 0x000fc600078e00ff */
[----:B------:R-:W-:-:S05]  /*28d0*/  IADD3.X R11, PT, PT, RZ, ~R11, RZ, P0, !PT ;  /* 0x8000000bff0b7210 */ /* 0x000fca00007fe4ff */
[----:B------:R-:W-:-:S04]  /*28e0*/  IMAD.WIDE.U32 R28, P0, R24, R11, R28 ;  /* 0x0000000b181c7225 */ /* 0x000fc8000780001c */
[C---:B------:R-:W-:Y:S02]  /*28f0*/  IMAD R26, R25.reuse, R11, RZ ;  /* 0x0000000b191a7224 */ /* 0x040fe400078e02ff */
[----:B------:R-:W-:-:S04]  /*2900*/  IMAD.HI.U32 R27, P2, R25, R27, R28 ;  /* 0x0000001b191b7227 */ /* 0x000fc8000784001c */
[----:B------:R-:W-:Y:S01]  /*2910*/  IMAD.HI.U32 R11, R25, R11, RZ ;  /* 0x0000000b190b7227 */ /* 0x000fe200078e00ff */
[----:B------:R-:W-:-:S03]  /*2920*/  IADD3 R27, P3, PT, R26, R27, RZ ;  /* 0x0000001b1a1b7210 */ /* 0x000fc60007f7e0ff */
[----:B------:R-:W-:Y:S02]  /*2930*/  IMAD.X R25, R11, 0x1, R25, P0 ;  /* 0x000000010b197824 */ /* 0x000fe400000e0619 */
[----:B------:R-:W-:-:S03]  /*2940*/  IMAD.WIDE.U32 R28, R27, R8, RZ ;  /* 0x000000081b1c7225 */ /* 0x000fc600078e00ff */
[----:B------:R-:W-:Y:S01]  /*2950*/  IADD3.X R25, PT, PT, RZ, RZ, R25, P3, P2 ;  /* 0x000000ffff197210 */ /* 0x000fe20001fe4419 */
[----:B------:R-:W-:Y:S01]  /*2960*/  IMAD R24, R27, R9, R29 ;  /* 0x000000091b187224 */ /* 0x000fe200078e021d */
[----:B------:R-:W-:-:S03]  /*2970*/  IADD3 R18, P0, PT, RZ, -R28, RZ ;  /* 0x8000001cff127210 */ /* 0x000fc60007f1e0ff */
[----:B------:R-:W-:Y:S02]  /*2980*/  IMAD R24, R25, R8, R24 ;  /* 0x0000000819187224 */ /* 0x000fe400078e0218 */
[----:B------:R-:W-:-:S04]  /*2990*/  IMAD.HI.U32 R26, R27, R18, RZ ;  /* 0x000000121b1a7227 */ /* 0x000fc800078e00ff */
[----:B------:R-:W-:-:S04]  /*29a0*/  IMAD.X R24, RZ, RZ, ~R24, P0 ;  /* 0x000000ffff187224 */ /* 0x000fc800000e0e18 */
[----:B------:R-:W-:-:S04]  /*29b0*/  IMAD.WIDE.U32 R26, P0, R27, R24, R26 ;  /* 0x000000181b1a7225 */ /* 0x000fc8000780001a */
[C---:B------:R-:W-:Y:S02]  /*29c0*/  IMAD R23, R25.reuse, R24, RZ ;  /* 0x0000001819177224 */ /* 0x040fe400078e02ff */
[----:B------:R-:W-:-:S04]  /*29d0*/  IMAD.HI.U32 R18, P2, R25, R18, R26 ;  /* 0x0000001219127227 */ /* 0x000fc8000784001a */
[----:B------:R-:W-:Y:S01]  /*29e0*/  IMAD.HI.U32 R24, R25, R24, RZ ;  /* 0x0000001819187227 */ /* 0x000fe200078e00ff */
[----:B------:R-:W-:Y:S02]  /*29f0*/  IADD3 R23, P3, PT, R23, R18, RZ ;  /* 0x0000001217177210 */ /* 0x000fe40007f7e0ff */
[-C--:B------:R-:W-:Y:S01]  /*2a00*/  IADD3 R18, P5, PT, RZ, -R15.reuse, RZ ;  /* 0x8000000fff127210 */ /* 0x080fe20007fbe0ff */
[----:B------:R-:W-:Y:S02]  /*2a10*/  IMAD.X R24, R24, 0x1, R25, P0 ;  /* 0x0000000118187824 */ /* 0x000fe400000e0619 */
[----:B------:R-:W-:Y:S01]  /*2a20*/  IMAD.MOV.U32 R27, RZ, RZ, RZ ;  /* 0x000000ffff1b7224 */ /* 0x000fe200078e00ff */
[----:B------:R-:W-:Y:S02]  /*2a30*/  SEL R18, R18, R15, !P4 ;  /* 0x0000000f12127207 */ /* 0x000fe40006000000 */
[----:B------:R-:W-:Y:S02]  /*2a40*/  IADD3.X R11, PT, PT, RZ, ~R22, RZ, P5, !PT ;  /* 0x80000016ff0b7210 */ /* 0x000fe40002ffe4ff */
[----:B------:R-:W-:Y:S01]  /*2a50*/  IADD3.X R24, PT, PT, RZ, RZ, R24, P3, P2 ;  /* 0x000000ffff187210 */ /* 0x000fe20001fe4418 */
[----:B------:R-:W-:Y:S01]  /*2a60*/  IMAD.HI.U32 R26, R23, R18, RZ ;  /* 0x00000012171a7227 */ /* 0x000fe200078e00ff */
[----:B------:R-:W-:-:S05]  /*2a70*/  SEL R11, R11, R22, !P4 ;  /* 0x000000160b0b7207 */ /* 0x000fca0006000000 */
[----:B------:R-:W-:-:S04]  /*2a80*/  IMAD.WIDE.U32 R26, R23, R11, R26 ;  /* 0x0000000b171a7225 */ /* 0x000fc800078e001a */
[----:B------:R-:W-:-:S04]  /*2a90*/  IMAD.HI.U32 R23, P0, R24, R18, R26 ;  /* 0x0000001218177227 */ /* 0x000fc8000780001a */
[CC--:B------:R-:W-:Y:S02]  /*2aa0*/  IMAD R26, R24.reuse, R11.reuse, RZ ;  /* 0x0000000b181a7224 */ /* 0x0c0fe400078e02ff */
[----:B------:R-:W-:-:S03]  /*2ab0*/  IMAD.HI.U32 R24, R24, R11, RZ ;  /* 0x0000000b18187227 */ /* 0x000fc600078e00ff */
[----:B------:R-:W-:Y:S01]  /*2ac0*/  IADD3 R23, P2, PT, R26, R23, RZ ;  /* 0x000000171a177210 */ /* 0x000fe20007f5e0ff */
[----:B------:R-:W-:-:S04]  /*2ad0*/  IMAD.X R24, RZ, RZ, R24, P0 ;  /* 0x000000ffff187224 */ /* 0x000fc800000e0618 */
[----:B------:R-:W-:Y:S01]  /*2ae0*/  IMAD.WIDE.U32 R26, R23, R8, RZ ;  /* 0x00000008171a7225 */ /* 0x000fe200078e00ff */
[----:B------:R-:W-:-:S03]  /*2af0*/  IADD3.X R24, PT, PT, RZ, R24, RZ, P2, !PT ;  /* 0x00000018ff187210 */ /* 0x000fc600017fe4ff */
[----:B------:R-:W-:Y:S01]  /*2b00*/  IMAD R27, R23, R9, R27 ;  /* 0x00000009171b7224 */ /* 0x000fe200078e021b */
[----:B------:R-:W-:-:S03]  /*2b10*/  IADD3 R25, P3, PT, -R26, R18, RZ ;  /* 0x000000121a197210 */ /* 0x000fc60007f7e1ff */
[-C--:B------:R-:W-:Y:S01]  /*2b20*/  IMAD R24, R24, R8.reuse, R27 ;  /* 0x0000000818187224 */ /* 0x080fe200078e021b */
[CC--:B------:R-:W-:Y:S02]  /*2b30*/  ISETP.GE.U32.AND P0, PT, R25.reuse, R8.reuse, PT ;  /* 0x000000081900720c */ /* 0x0c0fe40003f06070 */
[----:B------:R-:W-:Y:S01]  /*2b40*/  IADD3 R18, P2, PT, R25, -R8, RZ ;  /* 0x8000000819127210 */ /* 0x000fe20007f5e0ff */
[----:B------:R-:W-:Y:S02]  /*2b50*/  IMAD.X R11, R11, 0x1, ~R24, P3 ;  /* 0x000000010b0b7824 */ /* 0x000fe400018e0e18 */
[----:B------:R-:W-:-:S03]  /*2b60*/  VIADD R24, R23, 0x1 ;  /* 0x0000000117187836 */ /* 0x000fc60000000000 */
[----:B------:R-:W-:-:S04]  /*2b70*/  ISETP.GE.U32.AND.EX P0, PT, R11, R9, PT, P0 ;  /* 0x000000090b00720c */ /* 0x000fc80003f06100 */
[----:B------:R-:W-:Y:S01]  /*2b80*/  SEL R25, R18, R25, P0 ;  /* 0x0000001912197207 */ /* 0x000fe20000000000 */
[----:B------:R-:W-:Y:S01]  /*2b90*/  IMAD.X R18, R11, 0x1, ~R9, P2 ;  /* 0x000000010b127824 */ /* 0x000fe200010e0e09 */
[----:B------:R-:W-:-:S04]  /*2ba0*/  SEL R24, R24, R23, P0 ;  /* 0x0000001718187207 */ /* 0x000fc80000000000 */
[----:B------:R-:W-:Y:S02]  /*2bb0*/  SEL R11, R18, R11, P0 ;  /* 0x0000000b120b7207 */ /* 0x000fe40000000000 */
[----:B------:R-:W-:Y:S02]  /*2bc0*/  ISETP.GE.U32.AND P0, PT, R25, R8, PT ;  /* 0x000000081900720c */ /* 0x000fe40003f06070 */
[----:B------:R-:W-:Y:S02]  /*2bd0*/  IADD3 R23, PT, PT, R24, 0x1, RZ ;  /* 0x0000000118177810 */ /* 0x000fe40007ffe0ff */
[----:B------:R-:W-:Y:S01]  /*2be0*/  ISETP.GE.U32.AND.EX P0, PT, R11, R9, PT, P0 ;  /* 0x000000090b00720c */ /* 0x000fe20003f06100 */
[----:B------:R-:W-:Y:S01]  /*2bf0*/  IMAD.MOV.U32 R11, RZ, RZ, 0x0 ;  /* 0x00000000ff0b7424 */ /* 0x000fe200078e00ff */
[----:B------:R-:W-:Y:S02]  /*2c00*/  LOP3.LUT R8, R0, R22, RZ, 0x3c, !PT ;  /* 0x0000001600087212 */ /* 0x000fe400078e3cff */
[----:B------:R-:W-:-:S02]  /*2c10*/  SEL R23, R23, R24, P0 ;  /* 0x0000001817177207 */ /* 0x000fc40000000000 */
[----:B------:R-:W-:Y:S02]  /*2c20*/  ISETP.GE.AND P2, PT, R8, RZ, PT ;  /* 0x000000ff0800720c */ /* 0x000fe40003f46270 */
[----:B------:R-:W-:Y:S01]  /*2c30*/  ISETP.NE.U32.AND P0, PT, R2, RZ, PT ;  /* 0x000000ff0200720c */ /* 0x000fe20003f05070 */
[----:B------:R-:W-:-:S03]  /*2c40*/  IMAD.MOV R8, RZ, RZ, -R23 ;  /* 0x000000ffff087224 */ /* 0x000fc600078e0a17 */
[----:B------:R-:W-:Y:S02]  /*2c50*/  ISETP.NE.AND.EX P0, PT, R0, RZ, PT, P0 ;  /* 0x000000ff0000720c */ /* 0x000fe40003f05300 */
[----:B------:R-:W-:-:S04]  /*2c60*/  SEL R8, R8, R23, !P2 ;  /* 0x0000001708087207 */ /* 0x000fc80005000000 */
[----:B------:R-:W-:Y:S01]  /*2c70*/  SEL R8, R8, 0xffffffff, P0 ;  /* 0xffffffff08087807 */ /* 0x000fe20000000000 */
[----:B------:R-:W-:Y:S06]  /*2c80*/  RET.REL.NODEC R10 `(_Z17bsr_matvec_kerneliPKiS0_PKdS2_PdiilPKlS0_i) ;  /* 0xffffffd00adc7950 */ /* 0x000fec0003c3ffff */
.L_x_61:
        /* <DEDUP_REMOVED lines=15> */
.L_x_62:


//--------------------- .nv.shared._Z19add_sum_to_Y_kerneliPdS_dd --------------------------
	.section	.nv.shared._Z19add_sum_to_Y_kerneliPdS_dd,"aw",@nobits
	.sectionflags	@""
	.align	16
	.zero		1024


//--------------------- .nv.shared.reserved.0     --------------------------
	.section	.nv.shared.reserved.0,"aw",@nobits
	.weak		__nv_reservedSMEM_offset_0_alias
	.size		__nv_reservedSMEM_offset_0_alias, 0, 64
	.other		__nv_reservedSMEM_offset_0_alias,@"STO_CUDA_RESERVED_SHARED STV_DEFAULT"
__nv_reservedSMEM_offset_0_alias:
	.zero		0
	.zero		64


//--------------------- .nv.shared._Z17bsr_matvec_kerneliPKiS0_PKdS2_PdiilPKlS0_i --------------------------
	.section	.nv.shared._Z17bsr_matvec_kerneliPKiS0_PKdS2_PdiilPKlS0_i,"aw",@nobits
	.sectionflags	@""
	.align	16
	.zero		1024


//--------------------- .nv.constant0._Z19add_sum_to_Y_kerneliPdS_dd --------------------------
	.section	.nv.constant0._Z19add_sum_to_Y_kerneliPdS_dd,"a",@progbits
	.sectionflags	@""
	.align	4
.nv.constant0._Z19add_sum_to_Y_kerneliPdS_dd:
	.zero		936


//--------------------- .nv.constant0._Z17bsr_matvec_kerneliPKiS0_PKdS2_PdiilPKlS0_i --------------------------
	.section	.nv.constant0._Z17bsr_matvec_kerneliPKiS0_PKdS2_PdiilPKlS0_i,"a",@progbits
	.sectionflags	@""
	.align	4
.nv.constant0._Z17bsr_matvec_kerneliPKiS0_PKdS2_PdiilPKlS0_i:
	.zero		980


//--------------------- SYMBOLS --------------------------

	.type		.nv.reservedSmem.offset0,@object
	.size		.nv.reservedSmem.offset0,0x4
	.type		.nv.reservedSmem.cap,@object
	.size		.nv.reservedSmem.cap,0x4
